//
// Generated by NVIDIA NVVM Compiler
//
// Compiler Build ID: CL-36424714
// Cuda compilation tools, release 13.0, V13.0.88
// Based on NVVM 20.0.0
//

.version 9.0
.target sm_100
.address_size 64

	// .globl	_Z27MatrixMulSharedMemKernel_v1PfS_S_ii
// _ZZ27MatrixMulSharedMemKernel_v1PfS_S_iiE2As has been demoted
// _ZZ27MatrixMulSharedMemKernel_v1PfS_S_iiE2Bs has been demoted

.visible .entry _Z27MatrixMulSharedMemKernel_v1PfS_S_ii(
	.param .u64 .ptr .align 1 _Z27MatrixMulSharedMemKernel_v1PfS_S_ii_param_0,
	.param .u64 .ptr .align 1 _Z27MatrixMulSharedMemKernel_v1PfS_S_ii_param_1,
	.param .u64 .ptr .align 1 _Z27MatrixMulSharedMemKernel_v1PfS_S_ii_param_2,
	.param .u32 _Z27MatrixMulSharedMemKernel_v1PfS_S_ii_param_3,
	.param .u32 _Z27MatrixMulSharedMemKernel_v1PfS_S_ii_param_4
)
{
	.reg .pred 	%p<20>;
	.reg .b32 	%r<74>;
	.reg .b32 	%f<181>;
	.reg .b64 	%rd<21>;
	// demoted variable
	.shared .align 4 .b8 _ZZ27MatrixMulSharedMemKernel_v1PfS_S_iiE2As[1156];
	// demoted variable
	.shared .align 4 .b8 _ZZ27MatrixMulSharedMemKernel_v1PfS_S_iiE2Bs[1156];
	ld.param.u64 	%rd5, [_Z27MatrixMulSharedMemKernel_v1PfS_S_ii_param_0];
	ld.param.u64 	%rd6, [_Z27MatrixMulSharedMemKernel_v1PfS_S_ii_param_1];
	ld.param.u32 	%r35, [_Z27MatrixMulSharedMemKernel_v1PfS_S_ii_param_3];
	ld.param.u32 	%r36, [_Z27MatrixMulSharedMemKernel_v1PfS_S_ii_param_4];
	cvta.to.global.u64 	%rd1, %rd6;
	cvta.to.global.u64 	%rd2, %rd5;
	mov.u32 	%r37, %ctaid.x;
	mov.u32 	%r38, %ctaid.y;
	mov.u32 	%r1, %tid.x;
	mov.u32 	%r2, %tid.y;
	shl.b32 	%r39, %r37, 4;
	add.s32 	%r3, %r39, %r2;
	shl.b32 	%r4, %r38, 4;
	add.s32 	%r5, %r4, %r1;
	setp.lt.s32 	%p1, %r35, 1;
	mov.f32 	%f180, 0f00000000;
	@%p1 bra 	$L__BB0_19;
	mul.lo.s32 	%r41, %r2, 68;
	mov.u32 	%r42, _ZZ27MatrixMulSharedMemKernel_v1PfS_S_iiE2As;
	add.s32 	%r6, %r42, %r41;
	shl.b32 	%r43, %r1, 2;
	add.s32 	%r7, %r6, %r43;
	mul.lo.s32 	%r8, %r35, %r3;
	mov.u32 	%r44, _ZZ27MatrixMulSharedMemKernel_v1PfS_S_iiE2Bs;
	add.s32 	%r10, %r44, %r43;
	add.s32 	%r9, %r10, %r41;
	add.s32 	%r11, %r35, -1;
	setp.lt.u32 	%p2, %r35, 17;
	mov.b32 	%r73, 0;
	mov.f32 	%f180, 0f00000000;
	@%p2 bra 	$L__BB0_13;
	shr.u32 	%r46, %r11, 4;
	add.s32 	%r47, %r46, 1;
	add.s32 	%r71, %r1, %r8;
	add.s32 	%r48, %r2, 16;
	mad.lo.s32 	%r49, %r36, %r48, %r1;
	add.s32 	%r68, %r49, %r4;
	shl.b32 	%r14, %r36, 5;
	mad.lo.s32 	%r50, %r2, %r36, %r1;
	add.s32 	%r67, %r50, %r4;
	and.b32  	%r51, %r47, 536870910;
	neg.s32 	%r66, %r51;
	mov.f32 	%f180, 0f00000000;
	mov.b32 	%r72, 16;
	mov.u32 	%r69, %r2;
	mov.u32 	%r70, %r1;
$L__BB0_3:
	setp.ge.u32 	%p3, %r3, %r35;
	mul.wide.s32 	%rd7, %r71, 4;
	add.s64 	%rd8, %rd2, %rd7;
	add.s64 	%rd3, %rd8, 64;
	setp.ge.s32 	%p4, %r70, %r35;
	mov.f32 	%f172, 0f00000000;
	or.pred  	%p5, %p3, %p4;
	@%p5 bra 	$L__BB0_5;
	ld.global.f32 	%f172, [%rd3+-64];
$L__BB0_5:
	st.shared.f32 	[%r7], %f172;
	max.s32 	%r53, %r69, %r5;
	setp.ge.s32 	%p6, %r53, %r36;
	mov.f32 	%f173, 0f00000000;
	@%p6 bra 	$L__BB0_7;
	mul.wide.s32 	%rd9, %r67, 4;
	add.s64 	%rd10, %rd1, %rd9;
	ld.global.f32 	%f173, [%rd10];
$L__BB0_7:
	st.shared.f32 	[%r9], %f173;
	bar.sync 	0;
	ld.shared.f32 	%f27, [%r6];
	ld.shared.f32 	%f28, [%r10];
	fma.rn.f32 	%f29, %f27, %f28, %f180;
	ld.shared.f32 	%f30, [%r6+4];
	ld.shared.f32 	%f31, [%r10+68];
	fma.rn.f32 	%f32, %f30, %f31, %f29;
	ld.shared.f32 	%f33, [%r6+8];
	ld.shared.f32 	%f34, [%r10+136];
	fma.rn.f32 	%f35, %f33, %f34, %f32;
	ld.shared.f32 	%f36, [%r6+12];
	ld.shared.f32 	%f37, [%r10+204];
	fma.rn.f32 	%f38, %f36, %f37, %f35;
	ld.shared.f32 	%f39, [%r6+16];
	ld.shared.f32 	%f40, [%r10+272];
	fma.rn.f32 	%f41, %f39, %f40, %f38;
	ld.shared.f32 	%f42, [%r6+20];
	ld.shared.f32 	%f43, [%r10+340];
	fma.rn.f32 	%f44, %f42, %f43, %f41;
	ld.shared.f32 	%f45, [%r6+24];
	ld.shared.f32 	%f46, [%r10+408];
	fma.rn.f32 	%f47, %f45, %f46, %f44;
	ld.shared.f32 	%f48, [%r6+28];
	ld.shared.f32 	%f49, [%r10+476];
	fma.rn.f32 	%f50, %f48, %f49, %f47;
	ld.shared.f32 	%f51, [%r6+32];
	ld.shared.f32 	%f52, [%r10+544];
	fma.rn.f32 	%f53, %f51, %f52, %f50;
	ld.shared.f32 	%f54, [%r6+36];
	ld.shared.f32 	%f55, [%r10+612];
	fma.rn.f32 	%f56, %f54, %f55, %f53;
	ld.shared.f32 	%f57, [%r6+40];
	ld.shared.f32 	%f58, [%r10+680];
	fma.rn.f32 	%f59, %f57, %f58, %f56;
	ld.shared.f32 	%f60, [%r6+44];
	ld.shared.f32 	%f61, [%r10+748];
	fma.rn.f32 	%f62, %f60, %f61, %f59;
	ld.shared.f32 	%f63, [%r6+48];
	ld.shared.f32 	%f64, [%r10+816];
	fma.rn.f32 	%f65, %f63, %f64, %f62;
	ld.shared.f32 	%f66, [%r6+52];
	ld.shared.f32 	%f67, [%r10+884];
	fma.rn.f32 	%f68, %f66, %f67, %f65;
	ld.shared.f32 	%f69, [%r6+56];
	ld.shared.f32 	%f70, [%r10+952];
	fma.rn.f32 	%f71, %f69, %f70, %f68;
	ld.shared.f32 	%f72, [%r6+60];
	ld.shared.f32 	%f73, [%r10+1020];
	fma.rn.f32 	%f6, %f72, %f73, %f71;
	bar.sync 	0;
	add.s32 	%r54, %r70, 16;
	setp.ge.s32 	%p8, %r54, %r35;
	mov.f32 	%f174, 0f00000000;
	or.pred  	%p9, %p3, %p8;
	@%p9 bra 	$L__BB0_9;
	ld.global.f32 	%f174, [%rd3];
$L__BB0_9:
	st.shared.f32 	[%r7], %f174;
	add.s32 	%r56, %r69, 16;
	max.s32 	%r57, %r56, %r5;
	setp.ge.s32 	%p10, %r57, %r36;
	mov.f32 	%f175, 0f00000000;
	@%p10 bra 	$L__BB0_11;
	mul.wide.s32 	%rd11, %r68, 4;
	add.s64 	%rd12, %rd1, %rd11;
	ld.global.f32 	%f175, [%rd12];
$L__BB0_11:
	st.shared.f32 	[%r9], %f175;
	bar.sync 	0;
	ld.shared.f32 	%f75, [%r6];
	ld.shared.f32 	%f76, [%r10];
	fma.rn.f32 	%f77, %f75, %f76, %f6;
	ld.shared.f32 	%f78, [%r6+4];
	ld.shared.f32 	%f79, [%r10+68];
	fma.rn.f32 	%f80, %f78, %f79, %f77;
	ld.shared.f32 	%f81, [%r6+8];
	ld.shared.f32 	%f82, [%r10+136];
	fma.rn.f32 	%f83, %f81, %f82, %f80;
	ld.shared.f32 	%f84, [%r6+12];
	ld.shared.f32 	%f85, [%r10+204];
	fma.rn.f32 	%f86, %f84, %f85, %f83;
	ld.shared.f32 	%f87, [%r6+16];
	ld.shared.f32 	%f88, [%r10+272];
	fma.rn.f32 	%f89, %f87, %f88, %f86;
	ld.shared.f32 	%f90, [%r6+20];
	ld.shared.f32 	%f91, [%r10+340];
	fma.rn.f32 	%f92, %f90, %f91, %f89;
	ld.shared.f32 	%f93, [%r6+24];
	ld.shared.f32 	%f94, [%r10+408];
	fma.rn.f32 	%f95, %f93, %f94, %f92;
	ld.shared.f32 	%f96, [%r6+28];
	ld.shared.f32 	%f97, [%r10+476];
	fma.rn.f32 	%f98, %f96, %f97, %f95;
	ld.shared.f32 	%f99, [%r6+32];
	ld.shared.f32 	%f100, [%r10+544];
	fma.rn.f32 	%f101, %f99, %f100, %f98;
	ld.shared.f32 	%f102, [%r6+36];
	ld.shared.f32 	%f103, [%r10+612];
	fma.rn.f32 	%f104, %f102, %f103, %f101;
	ld.shared.f32 	%f105, [%r6+40];
	ld.shared.f32 	%f106, [%r10+680];
	fma.rn.f32 	%f107, %f105, %f106, %f104;
	ld.shared.f32 	%f108, [%r6+44];
	ld.shared.f32 	%f109, [%r10+748];
	fma.rn.f32 	%f110, %f108, %f109, %f107;
	ld.shared.f32 	%f111, [%r6+48];
	ld.shared.f32 	%f112, [%r10+816];
	fma.rn.f32 	%f113, %f111, %f112, %f110;
	ld.shared.f32 	%f114, [%r6+52];
	ld.shared.f32 	%f115, [%r10+884];
	fma.rn.f32 	%f116, %f114, %f115, %f113;
	ld.shared.f32 	%f117, [%r6+56];
	ld.shared.f32 	%f118, [%r10+952];
	fma.rn.f32 	%f119, %f117, %f118, %f116;
	ld.shared.f32 	%f120, [%r6+60];
	ld.shared.f32 	%f121, [%r10+1020];
	fma.rn.f32 	%f180, %f120, %f121, %f119;
	bar.sync 	0;
	add.s32 	%r72, %r72, 32;
	add.s32 	%r71, %r71, 32;
	add.s32 	%r70, %r70, 32;
	add.s32 	%r69, %r69, 32;
	add.s32 	%r68, %r68, %r14;
	add.s32 	%r67, %r67, %r14;
	add.s32 	%r66, %r66, 2;
	setp.ne.s32 	%p11, %r66, 0;
	@%p11 bra 	$L__BB0_3;
	add.s32 	%r73, %r72, -16;
$L__BB0_13:
	and.b32  	%r58, %r11, 16;
	setp.ne.s32 	%p12, %r58, 0;
	@%p12 bra 	$L__BB0_19;
	setp.ge.u32 	%p13, %r3, %r35;
	add.s32 	%r33, %r73, %r1;
	setp.ge.s32 	%p14, %r33, %r35;
	mov.f32 	%f178, 0f00000000;
	or.pred  	%p15, %p13, %p14;
	@%p15 bra 	$L__BB0_16;
	add.s32 	%r60, %r33, %r8;
	mul.wide.s32 	%rd13, %r60, 4;
	add.s64 	%rd14, %rd2, %rd13;
	ld.global.f32 	%f178, [%rd14];
$L__BB0_16:
	st.shared.f32 	[%r7], %f178;
	add.s32 	%r34, %r73, %r2;
	max.s32 	%r62, %r34, %r5;
	setp.ge.s32 	%p16, %r62, %r36;
	mov.f32 	%f179, 0f00000000;
	@%p16 bra 	$L__BB0_18;
	mad.lo.s32 	%r63, %r34, %r36, %r5;
	mul.wide.s32 	%rd15, %r63, 4;
	add.s64 	%rd16, %rd1, %rd15;
	ld.global.f32 	%f179, [%rd16];
$L__BB0_18:
	st.shared.f32 	[%r9], %f179;
	bar.sync 	0;
	ld.shared.f32 	%f124, [%r6];
	ld.shared.f32 	%f125, [%r10];
	fma.rn.f32 	%f126, %f124, %f125, %f180;
	ld.shared.f32 	%f127, [%r6+4];
	ld.shared.f32 	%f128, [%r10+68];
	fma.rn.f32 	%f129, %f127, %f128, %f126;
	ld.shared.f32 	%f130, [%r6+8];
	ld.shared.f32 	%f131, [%r10+136];
	fma.rn.f32 	%f132, %f130, %f131, %f129;
	ld.shared.f32 	%f133, [%r6+12];
	ld.shared.f32 	%f134, [%r10+204];
	fma.rn.f32 	%f135, %f133, %f134, %f132;
	ld.shared.f32 	%f136, [%r6+16];
	ld.shared.f32 	%f137, [%r10+272];
	fma.rn.f32 	%f138, %f136, %f137, %f135;
	ld.shared.f32 	%f139, [%r6+20];
	ld.shared.f32 	%f140, [%r10+340];
	fma.rn.f32 	%f141, %f139, %f140, %f138;
	ld.shared.f32 	%f142, [%r6+24];
	ld.shared.f32 	%f143, [%r10+408];
	fma.rn.f32 	%f144, %f142, %f143, %f141;
	ld.shared.f32 	%f145, [%r6+28];
	ld.shared.f32 	%f146, [%r10+476];
	fma.rn.f32 	%f147, %f145, %f146, %f144;
	ld.shared.f32 	%f148, [%r6+32];
	ld.shared.f32 	%f149, [%r10+544];
	fma.rn.f32 	%f150, %f148, %f149, %f147;
	ld.shared.f32 	%f151, [%r6+36];
	ld.shared.f32 	%f152, [%r10+612];
	fma.rn.f32 	%f153, %f151, %f152, %f150;
	ld.shared.f32 	%f154, [%r6+40];
	ld.shared.f32 	%f155, [%r10+680];
	fma.rn.f32 	%f156, %f154, %f155, %f153;
	ld.shared.f32 	%f157, [%r6+44];
	ld.shared.f32 	%f158, [%r10+748];
	fma.rn.f32 	%f159, %f157, %f158, %f156;
	ld.shared.f32 	%f160, [%r6+48];
	ld.shared.f32 	%f161, [%r10+816];
	fma.rn.f32 	%f162, %f160, %f161, %f159;
	ld.shared.f32 	%f163, [%r6+52];
	ld.shared.f32 	%f164, [%r10+884];
	fma.rn.f32 	%f165, %f163, %f164, %f162;
	ld.shared.f32 	%f166, [%r6+56];
	ld.shared.f32 	%f167, [%r10+952];
	fma.rn.f32 	%f168, %f166, %f167, %f165;
	ld.shared.f32 	%f169, [%r6+60];
	ld.shared.f32 	%f170, [%r10+1020];
	fma.rn.f32 	%f180, %f169, %f170, %f168;
	bar.sync 	0;
$L__BB0_19:
	setp.ge.s32 	%p17, %r3, %r35;
	setp.ge.s32 	%p18, %r5, %r36;
	or.pred  	%p19, %p17, %p18;
	@%p19 bra 	$L__BB0_21;
	ld.param.u64 	%rd20, [_Z27MatrixMulSharedMemKernel_v1PfS_S_ii_param_2];
	mad.lo.s32 	%r65, %r36, %r3, %r5;
	cvta.to.global.u64 	%rd17, %rd20;
	mul.wide.u32 	%rd18, %r65, 4;
	add.s64 	%rd19, %rd17, %rd18;
	st.global.f32 	[%rd19], %f180;
$L__BB0_21:
	ret;

}
	// .globl	_Z15MatrixMulKernelPfS_S_i
.visible .entry _Z15MatrixMulKernelPfS_S_i(
	.param .u64 .ptr .align 1 _Z15MatrixMulKernelPfS_S_i_param_0,
	.param .u64 .ptr .align 1 _Z15MatrixMulKernelPfS_S_i_param_1,
	.param .u64 .ptr .align 1 _Z15MatrixMulKernelPfS_S_i_param_2,
	.param .u32 _Z15MatrixMulKernelPfS_S_i_param_3
)
{
	.reg .pred 	%p<10>;
	.reg .b32 	%r<40>;
	.reg .b32 	%f<67>;
	.reg .b64 	%rd<67>;

	ld.param.u64 	%rd14, [_Z15MatrixMulKernelPfS_S_i_param_0];
	ld.param.u64 	%rd15, [_Z15MatrixMulKernelPfS_S_i_param_1];
	ld.param.u32 	%r18, [_Z15MatrixMulKernelPfS_S_i_param_3];
	cvta.to.global.u64 	%rd1, %rd15;
	cvta.to.global.u64 	%rd2, %rd14;
	mov.u32 	%r19, %ctaid.y;
	mov.u32 	%r20, %ntid.y;
	mov.u32 	%r21, %tid.y;
	mad.lo.s32 	%r1, %r19, %r20, %r21;
	mov.u32 	%r22, %ctaid.x;
	mov.u32 	%r23, %ntid.x;
	mov.u32 	%r24, %tid.x;
	mad.lo.s32 	%r2, %r22, %r23, %r24;
	max.s32 	%r25, %r1, %r2;
	setp.ge.s32 	%p1, %r25, %r18;
	@%p1 bra 	$L__BB1_13;
	mul.lo.s32 	%r3, %r18, %r1;
	and.b32  	%r4, %r18, 7;
	setp.lt.u32 	%p2, %r18, 8;
	mov.f32 	%f66, 0f00000000;
	mov.b32 	%r38, 0;
	@%p2 bra 	$L__BB1_4;
	and.b32  	%r38, %r18, 2147483640;
	neg.s32 	%r36, %r38;
	mul.wide.s32 	%rd16, %r18, 4;
	add.s64 	%rd3, %rd1, %rd16;
	shl.b32 	%r7, %r18, 3;
	mul.wide.s32 	%rd17, %r18, 8;
	add.s64 	%rd4, %rd1, %rd17;
	mul.wide.s32 	%rd18, %r18, 12;
	add.s64 	%rd5, %rd1, %rd18;
	mul.wide.s32 	%rd19, %r18, 16;
	add.s64 	%rd6, %rd1, %rd19;
	mul.wide.s32 	%rd20, %r18, 20;
	add.s64 	%rd7, %rd1, %rd20;
	mul.wide.s32 	%rd21, %r18, 24;
	add.s64 	%rd8, %rd1, %rd21;
	mul.wide.s32 	%rd22, %r18, 28;
	add.s64 	%rd9, %rd1, %rd22;
	mul.wide.u32 	%rd23, %r3, 4;
	add.s64 	%rd24, %rd23, %rd2;
	add.s64 	%rd66, %rd24, 16;
	mov.f32 	%f66, 0f00000000;
	mov.u32 	%r35, %r2;
$L__BB1_3:
	.pragma "nounroll";
	mul.wide.s32 	%rd25, %r35, 4;
	add.s64 	%rd26, %rd3, %rd25;
	add.s64 	%rd27, %rd4, %rd25;
	add.s64 	%rd28, %rd5, %rd25;
	add.s64 	%rd29, %rd6, %rd25;
	add.s64 	%rd30, %rd7, %rd25;
	add.s64 	%rd31, %rd8, %rd25;
	add.s64 	%rd32, %rd9, %rd25;
	add.s64 	%rd33, %rd1, %rd25;
	ld.global.f32 	%f16, [%rd66+-16];
	ld.global.f32 	%f17, [%rd33];
	fma.rn.f32 	%f18, %f16, %f17, %f66;
	ld.global.f32 	%f19, [%rd66+-12];
	ld.global.f32 	%f20, [%rd26];
	fma.rn.f32 	%f21, %f19, %f20, %f18;
	ld.global.f32 	%f22, [%rd66+-8];
	ld.global.f32 	%f23, [%rd27];
	fma.rn.f32 	%f24, %f22, %f23, %f21;
	ld.global.f32 	%f25, [%rd66+-4];
	ld.global.f32 	%f26, [%rd28];
	fma.rn.f32 	%f27, %f25, %f26, %f24;
	ld.global.f32 	%f28, [%rd66];
	ld.global.f32 	%f29, [%rd29];
	fma.rn.f32 	%f30, %f28, %f29, %f27;
	ld.global.f32 	%f31, [%rd66+4];
	ld.global.f32 	%f32, [%rd30];
	fma.rn.f32 	%f33, %f31, %f32, %f30;
	ld.global.f32 	%f34, [%rd66+8];
	ld.global.f32 	%f35, [%rd31];
	fma.rn.f32 	%f36, %f34, %f35, %f33;
	ld.global.f32 	%f37, [%rd66+12];
	ld.global.f32 	%f38, [%rd32];
	fma.rn.f32 	%f66, %f37, %f38, %f36;
	add.s32 	%r36, %r36, 8;
	add.s32 	%r35, %r35, %r7;
	add.s64 	%rd66, %rd66, 32;
	setp.ne.s32 	%p3, %r36, 0;
	@%p3 bra 	$L__BB1_3;
$L__BB1_4:
	setp.eq.s32 	%p4, %r4, 0;
	@%p4 bra 	$L__BB1_12;
	and.b32  	%r13, %r18, 3;
	setp.lt.u32 	%p5, %r4, 4;
	@%p5 bra 	$L__BB1_7;
	add.s32 	%r27, %r38, %r3;
	mul.wide.u32 	%rd34, %r27, 4;
	add.s64 	%rd35, %rd2, %rd34;
	ld.global.f32 	%f40, [%rd35];
	mad.lo.s32 	%r28, %r38, %r18, %r2;
	mul.wide.s32 	%rd36, %r28, 4;
	add.s64 	%rd37, %rd1, %rd36;
	ld.global.f32 	%f41, [%rd37];
	fma.rn.f32 	%f42, %f40, %f41, %f66;
	cvt.u64.u32 	%rd38, %r3;
	cvt.u64.u32 	%rd39, %r38;
	add.s64 	%rd40, %rd39, %rd38;
	shl.b64 	%rd41, %rd40, 2;
	add.s64 	%rd42, %rd2, %rd41;
	ld.global.f32 	%f43, [%rd42+4];
	mul.wide.s32 	%rd43, %r18, 4;
	add.s64 	%rd44, %rd37, %rd43;
	ld.global.f32 	%f44, [%rd44];
	fma.rn.f32 	%f45, %f43, %f44, %f42;
	ld.global.f32 	%f46, [%rd42+8];
	add.s64 	%rd45, %rd44, %rd43;
	ld.global.f32 	%f47, [%rd45];
	fma.rn.f32 	%f48, %f46, %f47, %f45;
	ld.global.f32 	%f49, [%rd42+12];
	add.s64 	%rd46, %rd45, %rd43;
	ld.global.f32 	%f50, [%rd46];
	fma.rn.f32 	%f66, %f49, %f50, %f48;
	add.s32 	%r38, %r38, 4;
$L__BB1_7:
	setp.eq.s32 	%p6, %r13, 0;
	@%p6 bra 	$L__BB1_12;
	setp.eq.s32 	%p7, %r13, 1;
	@%p7 bra 	$L__BB1_10;
	add.s32 	%r29, %r38, %r3;
	mul.wide.u32 	%rd47, %r29, 4;
	add.s64 	%rd48, %rd2, %rd47;
	ld.global.f32 	%f52, [%rd48];
	mad.lo.s32 	%r30, %r38, %r18, %r2;
	mul.wide.s32 	%rd49, %r30, 4;
	add.s64 	%rd50, %rd1, %rd49;
	ld.global.f32 	%f53, [%rd50];
	fma.rn.f32 	%f54, %f52, %f53, %f66;
	cvt.u64.u32 	%rd51, %r3;
	cvt.u64.u32 	%rd52, %r38;
	add.s64 	%rd53, %rd52, %rd51;
	shl.b64 	%rd54, %rd53, 2;
	add.s64 	%rd55, %rd2, %rd54;
	ld.global.f32 	%f55, [%rd55+4];
	mul.wide.s32 	%rd56, %r18, 4;
	add.s64 	%rd57, %rd50, %rd56;
	ld.global.f32 	%f56, [%rd57];
	fma.rn.f32 	%f66, %f55, %f56, %f54;
	add.s32 	%r38, %r38, 2;
$L__BB1_10:
	and.b32  	%r31, %r18, 1;
	setp.eq.b32 	%p8, %r31, 1;
	not.pred 	%p9, %p8;
	@%p9 bra 	$L__BB1_12;
	add.s32 	%r32, %r38, %r3;
	mul.wide.u32 	%rd58, %r32, 4;
	add.s64 	%rd59, %rd2, %rd58;
	ld.global.f32 	%f57, [%rd59];
	mad.lo.s32 	%r33, %r38, %r18, %r2;
	mul.wide.s32 	%rd60, %r33, 4;
	add.s64 	%rd61, %rd1, %rd60;
	ld.global.f32 	%f58, [%rd61];
	fma.rn.f32 	%f66, %f57, %f58, %f66;
$L__BB1_12:
	ld.param.u64 	%rd65, [_Z15MatrixMulKernelPfS_S_i_param_2];
	add.s32 	%r34, %r3, %r2;
	cvta.to.global.u64 	%rd62, %rd65;
	mul.wide.s32 	%rd63, %r34, 4;
	add.s64 	%rd64, %rd62, %rd63;
	st.global.f32 	[%rd64], %f66;
$L__BB1_13:
	ret;

}


// ===== COMPILED SASS (sm_100) =====

	.target	sm_100

	.elftype	@"ET_EXEC"


//--------------------- .note.nv.tkinfo           --------------------------
	.section	.note.nv.tkinfo,"",@"SHT_NOTE"
	.sectionflags	@"SHF_NOTE_NV_TKINFO"
	.tkinfo
        /*0018*/ 	.word	0x00000002
        /*0030*/ 	.string	""
        /*0030*/ 	.string	"ptxas"
        /*0030*/ 	.string	"Cuda compilation tools, release 13.0, V13.0.88"
        /*0030*/ 	.string	"Build cuda_13.0.r13.0/compiler.36424714_0"
        /*0030*/ 	.string	"-arch sm_100 -m 64 "



//--------------------- .note.nv.cuinfo           --------------------------
	.section	.note.nv.cuinfo,"",@"SHT_NOTE"
	.sectionflags	@"SHF_NOTE_NV_CUINFO"
        /*0018*/ 	.short	0x0002
        /*001a*/ 	.short	0x0064
        /*001c*/ 	.short	0x0082
	.zero		2


//--------------------- .nv.info                  --------------------------
	.section	.nv.info,"",@"SHT_CUDA_INFO"
	.align	4


	//----- nvinfo : EIATTR_REGCOUNT
	.align		4
        /*0000*/ 	.byte	0x04, 0x2f
        /*0002*/ 	.short	(.L_1 - .L_0)
	.align		4
.L_0:
        /*0004*/ 	.word	index@(_Z27MatrixMulSharedMemKernel_v1PfS_S_ii)
        /*0008*/ 	.word	0x00000020


	//----- nvinfo : EIATTR_FRAME_SIZE
	.align		4
.L_1:
        /*000c*/ 	.byte	0x04, 0x11
        /*000e*/ 	.short	(.L_3 - .L_2)
	.align		4
.L_2:
        /*0010*/ 	.word	index@(_Z27MatrixMulSharedMemKernel_v1PfS_S_ii)
        /*0014*/ 	.word	0x00000000


	//----- nvinfo : EIATTR_REGCOUNT
	.align		4
.L_3:
        /*0018*/ 	.byte	0x04, 0x2f
        /*001a*/ 	.short	(.L_5 - .L_4)
	.align		4
.L_4:
        /*001c*/ 	.word	index@(_Z15MatrixMulKernelPfS_S_i)
        /*0020*/ 	.word	0x0000001e


	//----- nvinfo : EIATTR_FRAME_SIZE
	.align		4
.L_5:
        /*0024*/ 	.byte	0x04, 0x11
        /*0026*/ 	.short	(.L_7 - .L_6)
	.align		4
.L_6:
        /*0028*/ 	.word	index@(_Z15MatrixMulKernelPfS_S_i)
        /*002c*/ 	.word	0x00000000


	//----- nvinfo : EIATTR_MIN_STACK_SIZE
	.align		4
.L_7:
        /*0030*/ 	.byte	0x04, 0x12
        /*0032*/ 	.short	(.L_9 - .L_8)
	.align		4
.L_8:
        /*0034*/ 	.word	index@(_Z15MatrixMulKernelPfS_S_i)
        /*0038*/ 	.word	0x00000000


	//----- nvinfo : EIATTR_MIN_STACK_SIZE
	.align		4
.L_9:
        /*003c*/ 	.byte	0x04, 0x12
        /*003e*/ 	.short	(.L_11 - .L_10)
	.align		4
.L_10:
        /*0040*/ 	.word	index@(_Z27MatrixMulSharedMemKernel_v1PfS_S_ii)
        /*0044*/ 	.word	0x00000000
.L_11:


//--------------------- .nv.compat                --------------------------
	.section	.nv.compat,"",@"SHT_CUDA_COMPAT_INFO"
	.align	4
        /*0000*/ 	.byte	0x02, 0x09, 0x00, 0x00, 0x02, 0x02, 0x01, 0x00, 0x02, 0x05, 0x05, 0x00, 0x03, 0x07, 0x01, 0x01
        /*0010*/ 	.byte	0x02, 0x03, 0x00, 0x00, 0x02, 0x06, 0x01, 0x00, 0x04, 0x0b, 0x08, 0x00, 0x09, 0x00, 0x00, 0x00
        /*0020*/ 	.byte	0x00, 0x00, 0x00, 0x00


//--------------------- .nv.info._Z15MatrixMulKernelPfS_S_i --------------------------
	.section	.nv.info._Z15MatrixMulKernelPfS_S_i,"",@"SHT_CUDA_INFO"
	.sectionflags	@""
	.align	4


	//----- nvinfo : EIATTR_CUDA_API_VERSION
	.align		4
        /*0000*/ 	.byte	0x04, 0x37
        /*0002*/ 	.short	(.L_13 - .L_12)
.L_12:
        /*0004*/ 	.word	0x00000082


	//----- nvinfo : EIATTR_KPARAM_INFO
	.align		4
.L_13:
        /*0008*/ 	.byte	0x04, 0x17
        /*000a*/ 	.short	(.L_15 - .L_14)
.L_14:
        /*000c*/ 	.word	0x00000000
        /*0010*/ 	.short	0x0003
        /*0012*/ 	.short	0x0018
        /*0014*/ 	.byte	0x00, 0xf0, 0x11, 0x00


	//----- nvinfo : EIATTR_KPARAM_INFO
	.align		4
.L_15:
        /*0018*/ 	.byte	0x04, 0x17
        /*001a*/ 	.short	(.L_17 - .L_16)
.L_16:
        /*001c*/ 	.word	0x00000000
        /*0020*/ 	.short	0x0002
        /*0022*/ 	.short	0x0010
        /*0024*/ 	.byte	0x00, 0xf5, 0x21, 0x00


	//----- nvinfo : EIATTR_KPARAM_INFO
	.align		4
.L_17:
        /*0028*/ 	.byte	0x04, 0x17
        /*002a*/ 	.short	(.L_19 - .L_18)
.L_18:
        /*002c*/ 	.word	0x00000000
        /*0030*/ 	.short	0x0001
        /*0032*/ 	.short	0x0008
        /*0034*/ 	.byte	0x00, 0xf5, 0x21, 0x00


	//----- nvinfo : EIATTR_KPARAM_INFO
	.align		4
.L_19:
        /*0038*/ 	.byte	0x04, 0x17
        /*003a*/ 	.short	(.L_21 - .L_20)
.L_20:
        /*003c*/ 	.word	0x00000000
        /*0040*/ 	.short	0x0000
        /*0042*/ 	.short	0x0000
        /*0044*/ 	.byte	0x00, 0xf5, 0x21, 0x00


	//----- nvinfo : EIATTR_SPARSE_MMA_MASK
	.align		4
.L_21:
        /*0048*/ 	.byte	0x03, 0x50
        /*004a*/ 	.short	0x0000


	//----- nvinfo : EIATTR_MAXREG_COUNT
	.align		4
        /*004c*/ 	.byte	0x03, 0x1b
        /*004e*/ 	.short	0x00ff


	//----- nvinfo : EIATTR_MERCURY_ISA_VERSION
	.align		4
        /*0050*/ 	.byte	0x03, 0x5f
        /*0052*/ 	.short	0x0101


	//----- nvinfo : EIATTR_VRC_CTA_INIT_COUNT
	.align		4
        /*0054*/ 	.byte	0x02, 0x4a
	.zero		1
	.zero		1


	//----- nvinfo : EIATTR_EXIT_INSTR_OFFSETS
	.align		4
        /*0058*/ 	.byte	0x04, 0x1c
        /*005a*/ 	.short	(.L_23 - .L_22)


	//   ....[0]....
.L_22:
        /*005c*/ 	.word	0x000000c0


	//   ....[1]....
        /*0060*/ 	.word	0x00000a90


	//----- nvinfo : EIATTR_CBANK_PARAM_SIZE
	.align		4
.L_23:
        /*0064*/ 	.byte	0x03, 0x19
        /*0066*/ 	.short	0x001c


	//----- nvinfo : EIATTR_PARAM_CBANK
	.align		4
        /*0068*/ 	.byte	0x04, 0x0a
        /*006a*/ 	.short	(.L_25 - .L_24)
	.align		4
.L_24:
        /*006c*/ 	.word	index@(.nv.constant0._Z15MatrixMulKernelPfS_S_i)
        /*0070*/ 	.short	0x0380
        /*0072*/ 	.short	0x001c


	//----- nvinfo : EIATTR_SW_WAR
	.align		4
.L_25:
        /*0074*/ 	.byte	0x04, 0x36
        /*0076*/ 	.short	(.L_27 - .L_26)
.L_26:
        /*0078*/ 	.word	0x00000008
.L_27:


//--------------------- .nv.info._Z27MatrixMulSharedMemKernel_v1PfS_S_ii --------------------------
	.section	.nv.info._Z27MatrixMulSharedMemKernel_v1PfS_S_ii,"",@"SHT_CUDA_INFO"
	.sectionflags	@""
	.align	4


	//----- nvinfo : EIATTR_CUDA_API_VERSION
	.align		4
        /*0000*/ 	.byte	0x04, 0x37
        /*0002*/ 	.short	(.L_29 - .L_28)
.L_28:
        /*0004*/ 	.word	0x00000082


	//----- nvinfo : EIATTR_KPARAM_INFO
	.align		4
.L_29:
        /*0008*/ 	.byte	0x04, 0x17
        /*000a*/ 	.short	(.L_31 - .L_30)
.L_30:
        /*000c*/ 	.word	0x00000000
        /*0010*/ 	.short	0x0004
        /*0012*/ 	.short	0x001c
        /*0014*/ 	.byte	0x00, 0xf0, 0x11, 0x00


	//----- nvinfo : EIATTR_KPARAM_INFO
	.align		4
.L_31:
        /*0018*/ 	.byte	0x04, 0x17
        /*001a*/ 	.short	(.L_33 - .L_32)
.L_32:
        /*001c*/ 	.word	0x00000000
        /*0020*/ 	.short	0x0003
        /*0022*/ 	.short	0x0018
        /*0024*/ 	.byte	0x00, 0xf0, 0x11, 0x00


	//----- nvinfo : EIATTR_KPARAM_INFO
	.align		4
.L_33:
        /*0028*/ 	.byte	0x04, 0x17
        /*002a*/ 	.short	(.L_35 - .L_34)
.L_34:
        /*002c*/ 	.word	0x00000000
        /*0030*/ 	.short	0x0002
        /*0032*/ 	.short	0x0010
        /*0034*/ 	.byte	0x00, 0xf5, 0x21, 0x00


	//----- nvinfo : EIATTR_KPARAM_INFO
	.align		4
.L_35:
        /*0038*/ 	.byte	0x04, 0x17
        /*003a*/ 	.short	(.L_37 - .L_36)
.L_36:
        /*003c*/ 	.word	0x00000000
        /*0040*/ 	.short	0x0001
        /*0042*/ 	.short	0x0008
        /*0044*/ 	.byte	0x00, 0xf5, 0x21, 0x00


	//----- nvinfo : EIATTR_KPARAM_INFO
	.align		4
.L_37:
        /*0048*/ 	.byte	0x04, 0x17
        /*004a*/ 	.short	(.L_39 - .L_38)
.L_38:
        /*004c*/ 	.word	0x00000000
        /*0050*/ 	.short	0x0000
        /*0052*/ 	.short	0x0000
        /*0054*/ 	.byte	0x00, 0xf5, 0x21, 0x00


	//----- nvinfo : EIATTR_SPARSE_MMA_MASK
	.align		4
.L_39:
        /*0058*/ 	.byte	0x03, 0x50
        /*005a*/ 	.short	0x0000


	//----- nvinfo : EIATTR_MAXREG_COUNT
	.align		4
        /*005c*/ 	.byte	0x03, 0x1b
        /*005e*/ 	.short	0x00ff


	//----- nvinfo : EIATTR_NUM_BARRIERS
	.align		4
        /*0060*/ 	.byte	0x02, 0x4c
        /*0062*/ 	.byte	0x01
	.zero		1


	//----- nvinfo : EIATTR_MERCURY_ISA_VERSION
	.align		4
        /*0064*/ 	.byte	0x03, 0x5f
        /*0066*/ 	.short	0x0101


	//----- nvinfo : EIATTR_VRC_CTA_INIT_COUNT
	.align		4
        /*0068*/ 	.byte	0x02, 0x4a
	.zero		1
	.zero		1


	//----- nvinfo : EIATTR_EXIT_INSTR_OFFSETS
	.align		4
        /*006c*/ 	.byte	0x04, 0x1c
        /*006e*/ 	.short	(.L_41 - .L_40)


	//   ....[0]....
.L_40:
        /*0070*/ 	.word	0x00000fc0


	//   ....[1]....
        /*0074*/ 	.word	0x00001010


	//----- nvinfo : EIATTR_CBANK_PARAM_SIZE
	.align		4
.L_41:
        /*0078*/ 	.byte	0x03, 0x19
        /*007a*/ 	.short	0x0020


	//----- nvinfo : EIATTR_PARAM_CBANK
	.align		4
        /*007c*/ 	.byte	0x04, 0x0a
        /*007e*/ 	.short	(.L_43 - .L_42)
	.align		4
.L_42:
        /*0080*/ 	.word	index@(.nv.constant0._Z27MatrixMulSharedMemKernel_v1PfS_S_ii)
        /*0084*/ 	.short	0x0380
        /*0086*/ 	.short	0x0020


	//----- nvinfo : EIATTR_SW_WAR
	.align		4
.L_43:
        /*0088*/ 	.byte	0x04, 0x36
        /*008a*/ 	.short	(.L_45 - .L_44)
.L_44:
        /*008c*/ 	.word	0x00000008
.L_45:


//--------------------- .nv.callgraph             --------------------------
	.section	.nv.callgraph,"",@"SHT_CUDA_CALLGRAPH"
	.align	4
	.sectionentsize	8
	.align		4
        /*0000*/ 	.word	0x00000000
	.align		4
        /*0004*/ 	.word	0xffffffff
	.align		4
        /*0008*/ 	.word	0x00000000
	.align		4
        /*000c*/ 	.word	0xfffffffe
	.align		4
        /*0010*/ 	.word	0x00000000
	.align		4
        /*0014*/ 	.word	0xfffffffd
	.align		4
        /*0018*/ 	.word	0x00000000
	.align		4
        /*001c*/ 	.word	0xfffffffc


//--------------------- .text._Z15MatrixMulKernelPfS_S_i --------------------------
	.section	.text._Z15MatrixMulKernelPfS_S_i,"ax",@progbits
	.align	128
        .global         _Z15MatrixMulKernelPfS_S_i
        .type           _Z15MatrixMulKernelPfS_S_i,@function
        .size           _Z15MatrixMulKernelPfS_S_i,(.L_x_9 - _Z15MatrixMulKernelPfS_S_i)
        .other          _Z15MatrixMulKernelPfS_S_i,@"STO_CUDA_ENTRY STV_DEFAULT"
_Z15MatrixMulKernelPfS_S_i:
.text._Z15MatrixMulKernelPfS_S_i:
[----:B------:R-:W-:Y:S01]  /*0000*/  LDC R1, c[0x0][0x37c] ;  /* 0x0000df00ff017b82 */ /* 0x000fe20000000800 */
[----:B------:R-:W0:Y:S07]  /*0010*/  S2R R0, SR_TID.Y ;  /* 0x0000000000007919 */ /* 0x000e2e0000002200 */
[----:B------:R-:W0:Y:S01]  /*0020*/  S2UR UR4, SR_CTAID.Y ;  /* 0x00000000000479c3 */ /* 0x000e220000002600 */
[----:B------:R-:W1:Y:S01]  /*0030*/  LDCU UR20, c[0x0][0x398] ;  /* 0x00007300ff1477ac */ /* 0x000e620008000800 */
[----:B------:R-:W2:Y:S06]  /*0040*/  S2R R3, SR_TID.X ;  /* 0x0000000000037919 */ /* 0x000eac0000002100 */
[----:B------:R-:W0:Y:S08]  /*0050*/  LDC R13, c[0x0][0x364] ;  /* 0x0000d900ff0d7b82 */ /* 0x000e300000000800 */
[----:B------:R-:W2:Y:S08]  /*0060*/  S2UR UR5, SR_CTAID.X ;  /* 0x00000000000579c3 */ /* 0x000eb00000002500 */
[----:B------:R-:W2:Y:S01]  /*0070*/  LDC R2, c[0x0][0x360] ;  /* 0x0000d800ff027b82 */ /* 0x000ea20000000800 */
[----:B0-----:R-:W-:-:S02]  /*0080*/  IMAD R13, R13, UR4, R0 ;  /* 0x000000040d0d7c24 */ /* 0x001fc4000f8e0200 */
[----:B--2---:R-:W-:-:S05]  /*0090*/  IMAD R0, R2, UR5, R3 ;  /* 0x0000000502007c24 */ /* 0x004fca000f8e0203 */
[----:B------:R-:W-:-:S04]  /*00a0*/  VIMNMX R2, PT, PT, R13, R0, !PT ;  /* 0x000000000d027248 */ /* 0x000fc80007fe0100 */
[----:B-1----:R-:W-:-:S13]  /*00b0*/  ISETP.GE.AND P0, PT, R2, UR20, PT ;  /* 0x0000001402007c0c */ /* 0x002fda000bf06270 */
[----:B------:R-:W-:Y:S05]  /*00c0*/  @P0 EXIT ;  /* 0x000000000000094d */ /* 0x000fea0003800000 */
[----:B------:R-:W-:Y:S01]  /*00d0*/  UISETP.GE.U32.AND UP0, UPT, UR20, 0x8, UPT ;  /* 0x000000081400788c */ /* 0x000fe2000bf06070 */
[----:B------:R-:W-:Y:S02]  /*00e0*/  HFMA2 R12, -RZ, RZ, 0, 0 ;  /* 0x00000000ff0c7431 */ /* 0x000fe400000001ff */
[----:B------:R-:W-:Y:S01]  /*00f0*/  IMAD R13, R13, UR20, RZ ;  /* 0x000000140d0d7c24 */ /* 0x000fe2000f8e02ff */
[----:B------:R-:W-:Y:S01]  /*0100*/  UMOV UR4, URZ ;  /* 0x000000ff00047c82 */ /* 0x000fe20008000000 */
[----:B------:R-:W0:Y:S04]  /*0110*/  LDCU.64 UR18, c[0x0][0x358] ;  /* 0x00006b00ff1277ac */ /* 0x000e280008000a00 */
[----:B------:R-:W-:Y:S05]  /*0120*/  BRA.U !UP0, `(.L_x_0) ;  /* 0x0000000508047547 */ /* 0x000fea000b800000 */
[----:B------:R-:W1:Y:S01]  /*0130*/  LDCU.128 UR24, c[0x0][0x380] ;  /* 0x00007000ff1877ac */ /* 0x000e620008000c00 */
[----:B------:R-:W-:Y:S02]  /*0140*/  MOV R12, RZ ;  /* 0x000000ff000c7202 */ /* 0x000fe40000000f00 */
[----:B------:R-:W-:Y:S01]  /*0150*/  MOV R14, R0 ;  /* 0x00000000000e7202 */ /* 0x000fe20000000f00 */
[----:B------:R-:W-:-:S04]  /*0160*/  ULOP3.LUT UR4, UR20, 0x7ffffff8, URZ, 0xc0, !UPT ;  /* 0x7ffffff814047892 */ /* 0x000fc8000f8ec0ff */
[----:B------:R-:W-:Y:S01]  /*0170*/  UIADD3 UR5, UPT, UPT, -UR4, URZ, URZ ;  /* 0x000000ff04057290 */ /* 0x000fe2000fffe1ff */
[----:B-1----:R-:W-:Y:S01]  /*0180*/  MOV R2, UR24 ;  /* 0x0000001800027c02 */ /* 0x002fe20008000f00 */
[----:B------:R-:W-:Y:S01]  /*0190*/  UIMAD.WIDE UR6, UR20, 0x8, UR26 ;  /* 0x00000008140678a5 */ /* 0x000fe2000f8e021a */
[----:B------:R-:W-:Y:S01]  /*01a0*/  MOV R3, UR25 ;  /* 0x0000001900037c02 */ /* 0x000fe20008000f00 */
[----:B------:R-:W-:Y:S02]  /*01b0*/  UIMAD.WIDE UR8, UR20, 0xc, UR26 ;  /* 0x0000000c140878a5 */ /* 0x000fe4000f8e021a */
[----:B------:R-:W-:Y:S01]  /*01c0*/  UIMAD.WIDE UR10, UR20, 0x10, UR26 ;  /* 0x00000010140a78a5 */ /* 0x000fe2000f8e021a */
[----:B------:R-:W-:Y:S01]  /*01d0*/  IMAD.WIDE.U32 R2, R13, 0x4, R2 ;  /* 0x000000040d027825 */ /* 0x000fe200078e0002 */
[----:B------:R-:W-:Y:S02]  /*01e0*/  UIMAD.WIDE UR12, UR20, 0x14, UR26 ;  /* 0x00000014140c78a5 */ /* 0x000fe4000f8e021a */
[----:B------:R-:W-:Y:S01]  /*01f0*/  UIMAD.WIDE UR14, UR20, 0x18, UR26 ;  /* 0x00000018140e78a5 */ /* 0x000fe2000f8e021a */
[----:B------:R-:W-:Y:S01]  /*0200*/  IADD3 R2, P0, PT, R2, 0x10, RZ ;  /* 0x0000001002027810 */ /* 0x000fe20007f1e0ff */
[----:B------:R-:W-:-:S03]  /*0210*/  UIMAD.WIDE UR16, UR20, 0x1c, UR26 ;  /* 0x0000001c141078a5 */ /* 0x000fc6000f8e021a */
[----:B------:R-:W-:-:S09]  /*0220*/  IADD3.X R3, PT, PT, RZ, R3, RZ, P0, !PT ;  /* 0x00000003ff037210 */ /* 0x000fd200007fe4ff */
.L_x_1:
[----:B------:R-:W-:Y:S01]  /*0230*/  UIMAD.WIDE UR22, UR20, 0x4, UR26 ;  /* 0x00000004141678a5 */ /* 0x000fe2000f8e021a */
[----:B------:R-:W-:Y:S02]  /*0240*/  IMAD.MOV.U32 R23, RZ, RZ, 0x4 ;  /* 0x00000004ff177424 */ /* 0x000fe400078e00ff */
[----:B------:R-:W-:Y:S01]  /*0250*/  HFMA2 R11, -RZ, RZ, 0, 2.384185791015625e-07 ;  /* 0x00000004ff0b7431 */ /* 0x000fe200000001ff */
[----:B------:R-:W-:Y:S01]  /*0260*/  MOV R25, 0x4 ;  /* 0x0000000400197802 */ /* 0x000fe20000000f00 */
[----:B0-----:R-:W2:Y:S01]  /*0270*/  LDG.E R21, desc[UR18][R2.64+-0x10] ;  /* 0xfffff01202157981 */ /* 0x001ea2000c1e1900 */
[C---:B------:R-:W-:Y:S01]  /*0280*/  IMAD.WIDE R22, R14.reuse, R23, UR26 ;  /* 0x0000001a0e167e25 */ /* 0x040fe2000f8e0217 */
[----:B------:R-:W-:Y:S02]  /*0290*/  MOV R8, UR22 ;  /* 0x0000001600087c02 */ /* 0x000fe40008000f00 */
[----:B------:R-:W-:Y:S01]  /*02a0*/  MOV R9, UR23 ;  /* 0x0000001700097c02 */ /* 0x000fe20008000f00 */
[----:B------:R-:W3:Y:S02]  /*02b0*/  LDG.E R19, desc[UR18][R2.64+-0xc] ;  /* 0xfffff41202137981 */ /* 0x000ee4000c1e1900 */
[----:B------:R-:W-:-:S02]  /*02c0*/  IMAD.WIDE R8, R14, 0x4, R8 ;  /* 0x000000040e087825 */ /* 0x000fc400078e0208 */
[----:B------:R-:W2:Y:S01]  /*02d0*/  LDG.E R22, desc[UR18][R22.64] ;  /* 0x0000001216167981 */ /* 0x000ea2000c1e1900 */
[----:B------:R-:W-:Y:S01]  /*02e0*/  MOV R5, 0x4 ;  /* 0x0000000400057802 */ /* 0x000fe20000000f00 */
[C---:B------:R-:W-:Y:S02]  /*02f0*/  IMAD.WIDE R24, R14.reuse, R25, UR6 ;  /* 0x000000060e187e25 */ /* 0x040fe4000f8e0219 */
[----:B------:R0:W3:Y:S02]  /*0300*/  LDG.E R20, desc[UR18][R8.64] ;  /* 0x0000001208147981 */ /* 0x0000e4000c1e1900 */
[----:B------:R-:W-:Y:S02]  /*0310*/  IMAD.WIDE R10, R14, R11, UR8 ;  /* 0x000000080e0a7e25 */ /* 0x000fe4000f8e020b */
[----:B------:R-:W4:Y:S04]  /*0320*/  LDG.E R18, desc[UR18][R24.64] ;  /* 0x0000001218127981 */ /* 0x000f28000c1e1900 */
[----:B------:R-:W4:Y:S01]  /*0330*/  LDG.E R17, desc[UR18][R2.64+-0x8] ;  /* 0xfffff81202117981 */ /* 0x000f22000c1e1900 */
[----:B0-----:R-:W-:-:S02]  /*0340*/  HFMA2 R9, -RZ, RZ, 0, 2.384185791015625e-07 ;  /* 0x00000004ff097431 */ /* 0x001fc400000001ff */
[----:B------:R-:W-:Y:S01]  /*0350*/  IMAD.MOV.U32 R7, RZ, RZ, 0x4 ;  /* 0x00000004ff077424 */ /* 0x000fe200078e00ff */
[----:B------:R0:W5:Y:S01]  /*0360*/  LDG.E R16, desc[UR18][R10.64] ;  /* 0x000000120a107981 */ /* 0x000162000c1e1900 */
[----:B------:R-:W-:-:S03]  /*0370*/  IMAD.WIDE R4, R14, R5, UR10 ;  /* 0x0000000a0e047e25 */ /* 0x000fc6000f8e0205 */
[----:B------:R-:W5:Y:S01]  /*0380*/  LDG.E R15, desc[UR18][R2.64+-0x4] ;  /* 0xfffffc12020f7981 */ /* 0x000f62000c1e1900 */
[C---:B------:R-:W-:Y:S01]  /*0390*/  IMAD.WIDE R6, R14.reuse, R7, UR12 ;  /* 0x0000000c0e067e25 */ /* 0x040fe2000f8e0207 */
[----:B------:R-:W-:Y:S02]  /*03a0*/  MOV R27, 0x4 ;  /* 0x00000004001b7802 */ /* 0x000fe40000000f00 */
[----:B------:R1:W5:Y:S01]  /*03b0*/  LDG.E R4, desc[UR18][R4.64] ;  /* 0x0000001204047981 */ /* 0x000362000c1e1900 */
[----:B------:R-:W-:-:S03]  /*03c0*/  IMAD.WIDE R8, R14, R9, UR14 ;  /* 0x0000000e0e087e25 */ /* 0x000fc6000f8e0209 */
[----:B------:R-:W5:Y:S01]  /*03d0*/  LDG.E R23, desc[UR18][R2.64] ;  /* 0x0000001202177981 */ /* 0x000f62000c1e1900 */
[----:B0-----:R-:W-:-:S03]  /*03e0*/  IMAD.WIDE R10, R14, R27, UR16 ;  /* 0x000000100e0a7e25 */ /* 0x001fc6000f8e021b */
[----:B------:R-:W5:Y:S04]  /*03f0*/  LDG.E R7, desc[UR18][R6.64] ;  /* 0x0000001206077981 */ /* 0x000f68000c1e1900 */
[----:B------:R-:W5:Y:S04]  /*0400*/  LDG.E R24, desc[UR18][R2.64+0x4] ;  /* 0x0000041202187981 */ /* 0x000f68000c1e1900 */
[----:B------:R-:W5:Y:S04]  /*0410*/  LDG.E R8, desc[UR18][R8.64] ;  /* 0x0000001208087981 */ /* 0x000f68000c1e1900 */
[----:B------:R-:W5:Y:S04]  /*0420*/  LDG.E R25, desc[UR18][R2.64+0x8] ;  /* 0x0000081202197981 */ /* 0x000f68000c1e1900 */
[----:B------:R-:W5:Y:S04]  /*0430*/  LDG.E R10, desc[UR18][R10.64] ;  /* 0x000000120a0a7981 */ /* 0x000f68000c1e1900 */
[----:B------:R0:W5:Y:S01]  /*0440*/  LDG.E R27, desc[UR18][R2.64+0xc] ;  /* 0x00000c12021b7981 */ /* 0x000162000c1e1900 */
[----:B------:R-:W-:-:S04]  /*0450*/  UIADD3 UR5, UPT, UPT, UR5, 0x8, URZ ;  /* 0x0000000805057890 */ /* 0x000fc8000fffe0ff */
[----:B------:R-:W-:Y:S01]  /*0460*/  UISETP.NE.AND UP0, UPT, UR5, URZ, UPT ;  /* 0x000000ff0500728c */ /* 0x000fe2000bf05270 */
[----:B-1----:R-:W-:Y:S02]  /*0470*/  MOV R5, UR20 ;  /* 0x0000001400057c02 */ /* 0x002fe40008000f00 */
[----:B0-----:R-:W-:Y:S02]  /*0480*/  IADD3 R2, P0, PT, R2, 0x20, RZ ;  /* 0x0000002002027810 */ /* 0x001fe40007f1e0ff */
[----:B------:R-:W-:Y:S02]  /*0490*/  LEA R14, R5, R14, 0x3 ;  /* 0x0000000e050e7211 */ /* 0x000fe400078e18ff */
[----:B------:R-:W-:Y:S01]  /*04a0*/  IADD3.X R3, PT, PT, RZ, R3, RZ, P0, !PT ;  /* 0x00000003ff037210 */ /* 0x000fe200007fe4ff */
[----:B--2---:R-:W-:-:S04]  /*04b0*/  FFMA R22, R21, R22, R12 ;  /* 0x0000001615167223 */ /* 0x004fc8000000000c */
[----:B---3--:R-:W-:-:S04]  /*04c0*/  FFMA R20, R19, R20, R22 ;  /* 0x0000001413147223 */ /* 0x008fc80000000016 */
[----:B----4-:R-:W-:-:S04]  /*04d0*/  FFMA R18, R17, R18, R20 ;  /* 0x0000001211127223 */ /* 0x010fc80000000014 */
[----:B-----5:R-:W-:-:S04]  /*04e0*/  FFMA R16, R15, R16, R18 ;  /* 0x000000100f107223 */ /* 0x020fc80000000012 */
[----:B------:R-:W-:-:S04]  /*04f0*/  FFMA R23, R23, R4, R16 ;  /* 0x0000000417177223 */ /* 0x000fc80000000010 */
[----:B------:R-:W-:-:S04]  /*0500*/  FFMA R24, R24, R7, R23 ;  /* 0x0000000718187223 */ /* 0x000fc80000000017 */
[----:B------:R-:W-:-:S04]  /*0510*/  FFMA R8, R25, R8, R24 ;  /* 0x0000000819087223 */ /* 0x000fc80000000018 */
[----:B------:R-:W-:Y:S01]  /*0520*/  FFMA R12, R27, R10, R8 ;  /* 0x0000000a1b0c7223 */ /* 0x000fe20000000008 */
[----:B------:R-:W-:Y:S06]  /*0530*/  BRA.U UP0, `(.L_x_1) ;  /* 0xfffffffd003c7547 */ /* 0x000fec000b83ffff */
.L_x_0:
[----:B------:R-:W-:-:S04]  /*0540*/  ULOP3.LUT UR6, UR20, 0x7, URZ, 0xc0, !UPT ;  /* 0x0000000714067892 */ /* 0x000fc8000f8ec0ff */
[----:B------:R-:W-:-:S09]  /*0550*/  UISETP.NE.AND UP0, UPT, UR6, URZ, UPT ;  /* 0x000000ff0600728c */ /* 0x000fd2000bf05270 */
[----:B------:R-:W-:Y:S05]  /*0560*/  BRA.U !UP0, `(.L_x_2) ;  /* 0x0000000508387547 */ /* 0x000fea000b800000 */
[----:B------:R-:W-:Y:S02]  /*0570*/  UISETP.GE.U32.AND UP0, UPT, UR6, 0x4, UPT ;  /* 0x000000040600788c */ /* 0x000fe4000bf06070 */
[----:B------:R-:W-:-:S04]  /*0580*/  ULOP3.LUT UR5, UR20, 0x3, URZ, 0xc0, !UPT ;  /* 0x0000000314057892 */ /* 0x000fc8000f8ec0ff */
[----:B------:R-:W-:-:S03]  /*0590*/  UISETP.NE.AND UP1, UPT, UR5, URZ, UPT ;  /* 0x000000ff0500728c */ /* 0x000fc6000bf25270 */
[----:B------:R-:W-:Y:S08]  /*05a0*/  BRA.U !UP0, `(.L_x_3) ;  /* 0x00000001087c7547 */ /* 0x000ff0000b800000 */
[----:B------:R-:W1:Y:S01]  /*05b0*/  LDC.64 R6, c[0x0][0x388] ;  /* 0x0000e200ff067b82 */ /* 0x000e620000000a00 */
[----:B------:R-:W2:Y:S01]  /*05c0*/  LDCU.64 UR6, c[0x0][0x380] ;  /* 0x00007000ff0677ac */ /* 0x000ea20008000a00 */
[----:B------:R-:W-:Y:S01]  /*05d0*/  IMAD.U32 R9, RZ, RZ, UR4 ;  /* 0x00000004ff097e24 */ /* 0x000fe2000f8e00ff */
[C---:B------:R-:W-:Y:S02]  /*05e0*/  IADD3 R3, PT, PT, R13.reuse, UR4, RZ ;  /* 0x000000040d037c10 */ /* 0x040fe4000fffe0ff */
[----:B------:R-:W-:Y:S01]  /*05f0*/  IADD3 R10, P0, PT, R13, UR4, RZ ;  /* 0x000000040d0a7c10 */ /* 0x000fe2000ff1e0ff */
[----:B------:R-:W-:Y:S01]  /*0600*/  IMAD R9, R9, UR20, R0 ;  /* 0x0000001409097c24 */ /* 0x000fe2000f8e0200 */
[----:B------:R-:W-:Y:S01]  /*0610*/  MOV R11, UR20 ;  /* 0x00000014000b7c02 */ /* 0x000fe20008000f00 */
[----:B------:R-:W3:Y:S01]  /*0620*/  LDC.64 R4, c[0x0][0x380] ;  /* 0x0000e000ff047b82 */ /* 0x000ee20000000a00 */
[----:B------:R-:W-:Y:S01]  /*0630*/  MOV R15, UR20 ;  /* 0x00000014000f7c02 */ /* 0x000fe20008000f00 */
[----:B-1----:R-:W-:Y:S01]  /*0640*/  IMAD.WIDE R6, R9, 0x4, R6 ;  /* 0x0000000409067825 */ /* 0x002fe200078e0206 */
[----:B------:R-:W-:-:S05]  /*0650*/  MOV R9, UR20 ;  /* 0x0000001400097c02 */ /* 0x000fca0008000f00 */
[----:B------:R-:W-:Y:S02]  /*0660*/  IMAD.WIDE R8, R9, 0x4, R6 ;  /* 0x0000000409087825 */ /* 0x000fe400078e0206 */
[----:B0-----:R-:W4:Y:S02]  /*0670*/  LDG.E R6, desc[UR18][R6.64] ;  /* 0x0000001206067981 */ /* 0x001f24000c1e1900 */
[----:B---3--:R-:W-:Y:S01]  /*0680*/  IMAD.WIDE.U32 R4, R3, 0x4, R4 ;  /* 0x0000000403047825 */ /* 0x008fe200078e0004 */
[----:B------:R-:W-:Y:S01]  /*0690*/  IADD3.X R3, PT, PT, RZ, RZ, RZ, P0, !PT ;  /* 0x000000ffff037210 */ /* 0x000fe200007fe4ff */
[----:B------:R-:W3:Y:S01]  /*06a0*/  LDG.E R17, desc[UR18][R8.64] ;  /* 0x0000001208117981 */ /* 0x000ee2000c1e1900 */
[----:B--2---:R-:W-:-:S03]  /*06b0*/  LEA R2, P0, R10, UR6, 0x2 ;  /* 0x000000060a027c11 */ /* 0x004fc6000f8010ff */
[----:B------:R-:W4:Y:S01]  /*06c0*/  LDG.E R5, desc[UR18][R4.64] ;  /* 0x0000001204057981 */ /* 0x000f22000c1e1900 */
[----:B------:R-:W-:Y:S01]  /*06d0*/  LEA.HI.X R3, R10, UR7, R3, 0x2, P0 ;  /* 0x000000070a037c11 */ /* 0x000fe200080f1403 */
[----:B------:R-:W-:-:S04]  /*06e0*/  IMAD.WIDE R10, R11, 0x4, R8 ;  /* 0x000000040b0a7825 */ /* 0x000fc800078e0208 */
[----:B------:R-:W3:Y:S01]  /*06f0*/  LDG.E R16, desc[UR18][R2.64+0x4] ;  /* 0x0000041202107981 */ /* 0x000ee2000c1e1900 */
[----:B------:R-:W-:-:S03]  /*0700*/  IMAD.WIDE R14, R15, 0x4, R10 ;  /* 0x000000040f0e7825 */ /* 0x000fc600078e020a */
[----:B------:R-:W2:Y:S04]  /*0710*/  LDG.E R19, desc[UR18][R10.64] ;  /* 0x000000120a137981 */ /* 0x000ea8000c1e1900 */
[----:B------:R-:W2:Y:S04]  /*0720*/  LDG.E R18, desc[UR18][R2.64+0x8] ;  /* 0x0000081202127981 */ /* 0x000ea8000c1e1900 */
[----:B------:R-:W5:Y:S04]  /*0730*/  LDG.E R20, desc[UR18][R2.64+0xc] ;  /* 0x00000c1202147981 */ /* 0x000f68000c1e1900 */
[----:B------:R-:W5:Y:S01]  /*0740*/  LDG.E R14, desc[UR18][R14.64] ;  /* 0x000000120e0e7981 */ /* 0x000f62000c1e1900 */
[----:B------:R-:W-:Y:S01]  /*0750*/  UIADD3 UR4, UPT, UPT, UR4, 0x4, URZ ;  /* 0x0000000404047890 */ /* 0x000fe2000fffe0ff */
[----:B----4-:R-:W-:-:S04]  /*0760*/  FFMA R5, R5, R6, R12 ;  /* 0x0000000605057223 */ /* 0x010fc8000000000c */
[----:B---3--:R-:W-:-:S04]  /*0770*/  FFMA R5, R16, R17, R5 ;  /* 0x0000001110057223 */ /* 0x008fc80000000005 */
[----:B--2---:R-:W-:-:S04]  /*0780*/  FFMA R5, R18, R19, R5 ;  /* 0x0000001312057223 */ /* 0x004fc80000000005 */
[----:B-----5:R-:W-:-:S07]  /*0790*/  FFMA R12, R20, R14, R5 ;  /* 0x0000000e140c7223 */ /* 0x020fce0000000005 */
.L_x_3:
[----:B------:R-:W-:Y:S05]  /*07a0*/  BRA.U !UP1, `(.L_x_2) ;  /* 0x0000000109a87547 */ /* 0x000fea000b800000 */
[----:B------:R-:W-:Y:S01]  /*07b0*/  UISETP.NE.AND UP0, UPT, UR5, 0x1, UPT ;  /* 0x000000010500788c */ /* 0x000fe2000bf05270 */
[----:B------:R-:W-:Y:S01]  /*07c0*/  MOV R7, UR4 ;  /* 0x0000000400077c02 */ /* 0x000fe20008000f00 */
[----:B------:R-:W-:Y:S02]  /*07d0*/  ULOP3.LUT UR5, UR20, 0x1, URZ, 0xc0, !UPT ;  /* 0x0000000114057892 */ /* 0x000fe4000f8ec0ff */
[----:B------:R-:W-:Y:S02]  /*07e0*/  MOV R15, UR20 ;  /* 0x00000014000f7c02 */ /* 0x000fe40008000f00 */
[----:B------:R-:W-:Y:S01]  /*07f0*/  UISETP.NE.U32.AND UP1, UPT, UR5, 0x1, UPT ;  /* 0x000000010500788c */ /* 0x000fe2000bf25070 */
[----:B------:R-:W-:-:S04]  /*0800*/  PLOP3.LUT P1, PT, PT, PT, UP0, 0x80, 0x8 ;  /* 0x000000000008781c */ /* 0x000fc80003f2f008 */
[----:B------:R-:W1:Y:S01]  /*0810*/  @UP0 LDCU.128 UR8, c[0x0][0x380] ;  /* 0x00007000ff0807ac */ /* 0x000e620008000c00 */
[----:B------:R-:W-:Y:S01]  /*0820*/  PLOP3.LUT P0, PT, PT, PT, UP1, 0x80, 0x8 ;  /* 0x000000000008781c */ /* 0x000fe20003f0f018 */
[----:B------:R-:W2:Y:S04]  /*0830*/  @UP0 LDCU.64 UR6, c[0x0][0x380] ;  /* 0x00007000ff0607ac */ /* 0x000ea80008000a00 */
[----:B------:R-:W3:Y:S03]  /*0840*/  @!UP1 LDCU.128 UR12, c[0x0][0x380] ;  /* 0x00007000ff0c97ac */ /* 0x000ee60008000c00 */
[C---:B------:R-:W-:Y:S02]  /*0850*/  @P1 IADD3 R3, PT, PT, R13.reuse, UR4, RZ ;  /* 0x000000040d031c10 */ /* 0x040fe4000fffe0ff */
[----:B------:R-:W-:Y:S01]  /*0860*/  @P1 IADD3 R6, P2, PT, R13, UR4, RZ ;  /* 0x000000040d061c10 */ /* 0x000fe2000ff5e0ff */
[----:B------:R-:W-:Y:S01]  /*0870*/  @UP0 UIADD3 UR4, UPT, UPT, UR4, 0x2, URZ ;  /* 0x0000000204040890 */ /* 0x000fe2000fffe0ff */
[----:B-1----:R-:W-:Y:S01]  /*0880*/  MOV R11, UR9 ;  /* 0x00000009000b7c02 */ /* 0x002fe20008000f00 */
[----:B------:R-:W-:Y:S01]  /*0890*/  IMAD.U32 R10, RZ, RZ, UR8 ;  /* 0x00000008ff0a7e24 */ /* 0x000fe2000f8e00ff */
[----:B------:R-:W-:-:S02]  /*08a0*/  MOV R4, UR10 ;  /* 0x0000000a00047c02 */ /* 0x000fc40008000f00 */
[----:B------:R-:W-:Y:S01]  /*08b0*/  MOV R5, UR11 ;  /* 0x0000000b00057c02 */ /* 0x000fe20008000f00 */
[----:B------:R-:W-:-:S04]  /*08c0*/  @P1 IMAD.WIDE.U32 R10, R3, 0x4, R10 ;  /* 0x00000004030a1825 */ /* 0x000fc800078e000a */
[----:B------:R-:W-:Y:S01]  /*08d0*/  @P1 IMAD R3, R7, UR20, R0 ;  /* 0x0000001407031c24 */ /* 0x000fe2000f8e0200 */
[----:B------:R-:W-:Y:S01]  /*08e0*/  @P1 IADD3.X R7, PT, PT, RZ, RZ, RZ, P2, !PT ;  /* 0x000000ffff071210 */ /* 0x000fe200017fe4ff */
[----:B------:R-:W-:Y:S01]  /*08f0*/  IMAD.U32 R19, RZ, RZ, UR4 ;  /* 0x00000004ff137e24 */ /* 0x000fe2000f8e00ff */
[C---:B--2---:R-:W-:Y:S01]  /*0900*/  @P1 LEA R2, P2, R6.reuse, UR6, 0x2 ;  /* 0x0000000606021c11 */ /* 0x044fe2000f8410ff */
[----:B------:R-:W-:Y:S01]  /*0910*/  @P1 IMAD.WIDE R4, R3, 0x4, R4 ;  /* 0x0000000403041825 */ /* 0x000fe200078e0204 */
[----:B------:R-:W-:Y:S01]  /*0920*/  @!P0 IADD3 R17, PT, PT, R13, UR4, RZ ;  /* 0x000000040d118c10 */ /* 0x000fe2000fffe0ff */
[----:B0-----:R-:W2:Y:S01]  /*0930*/  @P1 LDG.E R11, desc[UR18][R10.64] ;  /* 0x000000120a0b1981 */ /* 0x001ea2000c1e1900 */
[----:B------:R-:W-:Y:S01]  /*0940*/  @P1 LEA.HI.X R3, R6, UR7, R7, 0x2, P2 ;  /* 0x0000000706031c11 */ /* 0x000fe200090f1407 */
[----:B------:R-:W-:Y:S01]  /*0950*/  @!P0 IMAD R19, R19, UR20, R0 ;  /* 0x0000001413138c24 */ /* 0x000fe2000f8e0200 */
[----:B---3--:R-:W-:Y:S01]  /*0960*/  MOV R6, UR12 ;  /* 0x0000000c00067c02 */ /* 0x008fe20008000f00 */
[----:B------:R-:W-:Y:S01]  /*0970*/  @P1 IMAD.WIDE R14, R15, 0x4, R4 ;  /* 0x000000040f0e1825 */ /* 0x000fe200078e0204 */
[----:B------:R-:W-:Y:S01]  /*0980*/  MOV R7, UR13 ;  /* 0x0000000d00077c02 */ /* 0x000fe20008000f00 */
[----:B------:R-:W2:Y:S01]  /*0990*/  @P1 LDG.E R4, desc[UR18][R4.64] ;  /* 0x0000001204041981 */ /* 0x000ea2000c1e1900 */
[----:B------:R-:W-:-:S02]  /*09a0*/  MOV R8, UR14 ;  /* 0x0000000e00087c02 */ /* 0x000fc40008000f00 */
[----:B------:R-:W-:Y:S01]  /*09b0*/  MOV R9, UR15 ;  /* 0x0000000f00097c02 */ /* 0x000fe20008000f00 */
[----:B------:R-:W-:Y:S01]  /*09c0*/  @!P0 IMAD.WIDE.U32 R6, R17, 0x4, R6 ;  /* 0x0000000411068825 */ /* 0x000fe200078e0006 */
[----:B------:R-:W3:Y:S03]  /*09d0*/  @P1 LDG.E R14, desc[UR18][R14.64] ;  /* 0x000000120e0e1981 */ /* 0x000ee6000c1e1900 */
[----:B------:R-:W-:Y:S01]  /*09e0*/  @!P0 IMAD.WIDE R8, R19, 0x4, R8 ;  /* 0x0000000413088825 */ /* 0x000fe200078e0208 */
[----:B------:R-:W3:Y:S04]  /*09f0*/  @P1 LDG.E R2, desc[UR18][R2.64+0x4] ;  /* 0x0000041202021981 */ /* 0x000ee8000c1e1900 */
[----:B------:R-:W4:Y:S04]  /*0a00*/  @!P0 LDG.E R7, desc[UR18][R6.64] ;  /* 0x0000001206078981 */ /* 0x000f28000c1e1900 */
[----:B------:R-:W4:Y:S01]  /*0a10*/  @!P0 LDG.E R8, desc[UR18][R8.64] ;  /* 0x0000001208088981 */ /* 0x000f22000c1e1900 */
[----:B--2---:R-:W-:-:S04]  /*0a20*/  @P1 FFMA R11, R11, R4, R12 ;  /* 0x000000040b0b1223 */ /* 0x004fc8000000000c */
[----:B---3--:R-:W-:-:S04]  /*0a30*/  @P1 FFMA R12, R2, R14, R11 ;  /* 0x0000000e020c1223 */ /* 0x008fc8000000000b */
[----:B----4-:R-:W-:-:S07]  /*0a40*/  @!P0 FFMA R12, R7, R8, R12 ;  /* 0x00000008070c8223 */ /* 0x010fce000000000c */
.L_x_2:
[----:B------:R-:W1:Y:S01]  /*0a50*/  LDC.64 R2, c[0x0][0x390] ;  /* 0x0000e400ff027b82 */ /* 0x000e620000000a00 */
[----:B------:R-:W-:-:S05]  /*0a60*/  IADD3 R13, PT, PT, R0, R13, RZ ;  /* 0x0000000d000d7210 */ /* 0x000fca0007ffe0ff */
[----:B-1----:R-:W-:-:S05]  /*0a70*/  IMAD.WIDE R2, R13, 0x4, R2 ;  /* 0x000000040d027825 */ /* 0x002fca00078e0202 */
[----:B0-----:R-:W-:Y:S01]  /*0a80*/  STG.E desc[UR18][R2.64], R12 ;  /* 0x0000000c02007986 */ /* 0x001fe2000c101912 */
[----:B------:R-:W-:Y:S05]  /*0a90*/  EXIT ;  /* 0x000000000000794d */ /* 0x000fea0003800000 */
.L_x_4:
[----:B------:R-:W-:-:S00]  /*0aa0*/  BRA `(.L_x_4) ;  /* 0xfffffffc00fc7947 */ /* 0x000fc0000383ffff */
[----:B------:R-:W-:-:S00]  /*0ab0*/  NOP ;  /* 0x0000000000007918 */ /* 0x000fc00000000000 */
        /* <DEDUP_REMOVED lines=12> */
.L_x_9:


//--------------------- .text._Z27MatrixMulSharedMemKernel_v1PfS_S_ii --------------------------
	.section	.text._Z27MatrixMulSharedMemKernel_v1PfS_S_ii,"ax",@progbits
	.align	128
        .global         _Z27MatrixMulSharedMemKernel_v1PfS_S_ii
        .type           _Z27MatrixMulSharedMemKernel_v1PfS_S_ii,@function
        .size           _Z27MatrixMulSharedMemKernel_v1PfS_S_ii,(.L_x_10 - _Z27MatrixMulSharedMemKernel_v1PfS_S_ii)
        .other          _Z27MatrixMulSharedMemKernel_v1PfS_S_ii,@"STO_CUDA_ENTRY STV_DEFAULT"
_Z27MatrixMulSharedMemKernel_v1PfS_S_ii:
.text._Z27MatrixMulSharedMemKernel_v1PfS_S_ii:
[----:B------:R-:W-:Y:S01]  /*0000*/  LDC R1, c[0x0][0x37c] ;  /* 0x0000df00ff017b82 */ /* 0x000fe20000000800 */
[----:B------:R-:W0:Y:S01]  /*0010*/  S2R R3, SR_CTAID.X ;  /* 0x0000000000037919 */ /* 0x000e220000002500 */
[----:B------:R-:W1:Y:S01]  /*0020*/  LDCU UR6, c[0x0][0x398] ;  /* 0x00007300ff0677ac */ /* 0x000e620008000800 */
[----:B------:R-:W-:Y:S01]  /*0030*/  HFMA2 R21, -RZ, RZ, 0, 0 ;  /* 0x00000000ff157431 */ /* 0x000fe200000001ff */
[----:B------:R-:W0:Y:S01]  /*0040*/  S2R R0, SR_TID.Y ;  /* 0x0000000000007919 */ /* 0x000e220000002200 */
[----:B------:R-:W2:Y:S01]  /*0050*/  LDCU.64 UR10, c[0x0][0x358] ;  /* 0x00006b00ff0a77ac */ /* 0x000ea20008000a00 */
[----:B------:R-:W3:Y:S01]  /*0060*/  S2R R6, SR_CTAID.Y ;  /* 0x0000000000067919 */ /* 0x000ee20000002600 */
[----:B------:R-:W3:Y:S01]  /*0070*/  S2R R9, SR_TID.X ;  /* 0x0000000000097919 */ /* 0x000ee20000002100 */
[----:B-1----:R-:W-:Y:S01]  /*0080*/  UISETP.GE.AND UP0, UPT, UR6, 0x1, UPT ;  /* 0x000000010600788c */ /* 0x002fe2000bf06270 */
[----:B0-----:R-:W-:Y:S02]  /*0090*/  LEA R8, R3, R0, 0x4 ;  /* 0x0000000003087211 */ /* 0x001fe400078e20ff */
[----:B---3--:R-:W-:-:S06]  /*00a0*/  LEA R13, R6, R9, 0x4 ;  /* 0x00000009060d7211 */ /* 0x008fcc00078e20ff */
[----:B--2---:R-:W-:Y:S05]  /*00b0*/  BRA.U !UP0, `(.L_x_5) ;  /* 0x0000000d08b47547 */ /* 0x004fea000b800000 */
[----:B------:R-:W0:Y:S01]  /*00c0*/  S2R R5, SR_CgaCtaId ;  /* 0x0000000000057919 */ /* 0x000e220000008800 */
[----:B------:R-:W-:Y:S01]  /*00d0*/  MOV R2, 0x400 ;  /* 0x0000040000027802 */ /* 0x000fe20000000f00 */
[----:B------:R-:W-:Y:S01]  /*00e0*/  UISETP.GE.U32.AND UP0, UPT, UR6, 0x11, UPT ;  /* 0x000000110600788c */ /* 0x000fe2000bf06070 */
[----:B------:R-:W-:Y:S01]  /*00f0*/  MOV R21, RZ ;  /* 0x000000ff00157202 */ /* 0x000fe20000000f00 */
[----:B------:R-:W-:Y:S01]  /*0100*/  UIADD3 UR8, UPT, UPT, UR6, -0x1, URZ ;  /* 0xffffffff06087890 */ /* 0x000fe2000fffe0ff */
[----:B------:R-:W-:Y:S01]  /*0110*/  IADD3 R4, PT, PT, R2, 0x484, RZ ;  /* 0x0000048402047810 */ /* 0x000fe20007ffe0ff */
[----:B------:R-:W-:Y:S01]  /*0120*/  UMOV UR4, URZ ;  /* 0x000000ff00047c82 */ /* 0x000fe20008000000 */
[C---:B0-----:R-:W-:Y:S02]  /*0130*/  LEA R3, R5.reuse, R2, 0x18 ;  /* 0x0000000205037211 */ /* 0x041fe400078ec0ff */
[----:B------:R-:W-:-:S03]  /*0140*/  LEA R4, R5, R4, 0x18 ;  /* 0x0000000405047211 */ /* 0x000fc600078ec0ff */
[----:B------:R-:W-:Y:S01]  /*0150*/  IMAD R10, R0, 0x44, R3 ;  /* 0x00000044000a7824 */ /* 0x000fe200078e0203 */
[----:B------:R-:W-:-:S04]  /*0160*/  LEA R15, R9, R4, 0x2 ;  /* 0x00000004090f7211 */ /* 0x000fc800078e10ff */
[----:B------:R-:W-:Y:S01]  /*0170*/  LEA R12, R9, R10, 0x2 ;  /* 0x0000000a090c7211 */ /* 0x000fe200078e10ff */
[----:B------:R-:W-:Y:S01]  /*0180*/  IMAD R14, R0, 0x44, R15 ;  /* 0x00000044000e7824 */ /* 0x000fe200078e020f */
[----:B------:R-:W-:Y:S06]  /*0190*/  BRA.U !UP0, `(.L_x_6) ;  /* 0x0000000908607547 */ /* 0x000fec000b800000 */
[----:B------:R-:W0:Y:S01]  /*01a0*/  LDCU UR5, c[0x0][0x39c] ;  /* 0x00007380ff0577ac */ /* 0x000e220008000800 */
[----:B------:R-:W1:Y:S01]  /*01b0*/  LDC R16, c[0x0][0x39c] ;  /* 0x0000e700ff107b82 */ /* 0x000e620000000800 */
[----:B------:R-:W-:Y:S01]  /*01c0*/  IADD3 R4, PT, PT, R0, 0x10, RZ ;  /* 0x0000001000047810 */ /* 0x000fe20007ffe0ff */
[C---:B------:R-:W-:Y:S01]  /*01d0*/  IMAD R11, R8.reuse, UR6, R9 ;  /* 0x00000006080b7c24 */ /* 0x040fe2000f8e0209 */
[----:B------:R-:W-:Y:S01]  /*01e0*/  ULEA.HI UR4, UR8, 0x1, URZ, 0x1c ;  /* 0x0000000108047891 */ /* 0x000fe2000f8fe0ff */
[----:B------:R-:W-:Y:S01]  /*01f0*/  ISETP.GE.U32.AND P0, PT, R8, UR6, PT ;  /* 0x0000000608007c0c */ /* 0x000fe2000bf06070 */
[----:B------:R-:W2:Y:S01]  /*0200*/  LDCU UR7, c[0x0][0x398] ;  /* 0x00007300ff0777ac */ /* 0x000ea20008000800 */
[----:B------:R-:W-:Y:S02]  /*0210*/  MOV R21, RZ ;  /* 0x000000ff00157202 */ /* 0x000fe40000000f00 */
[----:B------:R-:W3:Y:S01]  /*0220*/  LDC.64 R2, c[0x0][0x380] ;  /* 0x0000e000ff027b82 */ /* 0x000ee20000000a00 */
[----:B------:R-:W-:Y:S01]  /*0230*/  ULOP3.LUT UR4, UR4, 0x1ffffffe, URZ, 0xc0, !UPT ;  /* 0x1ffffffe04047892 */ /* 0x000fe2000f8ec0ff */
[----:B------:R-:W-:-:S02]  /*0240*/  MOV R18, R0 ;  /* 0x0000000000127202 */ /* 0x000fc40000000f00 */
[----:B------:R-:W-:Y:S01]  /*0250*/  MOV R20, R9 ;  /* 0x0000000900147202 */ /* 0x000fe20000000f00 */
[----:B------:R-:W-:Y:S01]  /*0260*/  UIADD3 UR4, UPT, UPT, -UR4, URZ, URZ ;  /* 0x000000ff04047290 */ /* 0x000fe2000fffe1ff */
[--C-:B0-----:R-:W-:Y:S02]  /*0270*/  IMAD R4, R4, UR5, R9.reuse ;  /* 0x0000000504047c24 */ /* 0x101fe4000f8e0209 */
[----:B------:R-:W-:Y:S01]  /*0280*/  IMAD R17, R0, UR5, R9 ;  /* 0x0000000500117c24 */ /* 0x000fe2000f8e0209 */
[----:B------:R-:W-:Y:S02]  /*0290*/  UMOV UR5, 0x10 ;  /* 0x0000001000057882 */ /* 0x000fe40000000000 */
[C---:B------:R-:W-:Y:S02]  /*02a0*/  LEA R19, R6.reuse, R4, 0x4 ;  /* 0x0000000406137211 */ /* 0x040fe400078e20ff */
[----:B--2---:R-:W-:-:S07]  /*02b0*/  LEA R17, R6, R17, 0x4 ;  /* 0x0000001106117211 */ /* 0x004fce00078e20ff */
.L_x_7:
[----:B------:R-:W-:Y:S01]  /*02c0*/  VIMNMX R5, PT, PT, R13, R18, !PT ;  /* 0x000000120d057248 */ /* 0x000fe20007fe0100 */
[----:B------:R-:W-:Y:S01]  /*02d0*/  UMOV UR6, UR7 ;  /* 0x0000000700067c82 */ /* 0x000fe20008000000 */
[----:B------:R-:W-:Y:S01]  /*02e0*/  HFMA2 R27, -RZ, RZ, 0, 0 ;  /* 0x00000000ff1b7431 */ /* 0x000fe200000001ff */
[----:B------:R-:W-:Y:S02]  /*02f0*/  ISETP.GE.OR P1, PT, R20, UR6, P0 ;  /* 0x0000000614007c0c */ /* 0x000fe40008726670 */
[----:B-1----:R-:W-:Y:S01]  /*0300*/  ISETP.GE.AND P2, PT, R5, R16, PT ;  /* 0x000000100500720c */ /* 0x002fe20003f46270 */
[----:B---3--:R-:W-:Y:S01]  /*0310*/  IMAD.WIDE R4, R11, 0x4, R2 ;  /* 0x000000040b047825 */ /* 0x008fe200078e0202 */
[----:B------:R-:W-:-:S09]  /*0320*/  MOV R25, RZ ;  /* 0x000000ff00197202 */ /* 0x000fd20000000f00 */
[----:B------:R-:W2:Y:S02]  /*0330*/  @!P1 LDG.E R25, desc[UR10][R4.64] ;  /* 0x0000000a04199981 */ /* 0x000ea4000c1e1900 */
[----:B------:R-:W0:Y:S02]  /*0340*/  @!P2 LDC.64 R6, c[0x0][0x388] ;  /* 0x0000e200ff06ab82 */ /* 0x000e240000000a00 */
[----:B0-----:R-:W-:-:S05]  /*0350*/  @!P2 IMAD.WIDE R6, R17, 0x4, R6 ;  /* 0x000000041106a825 */ /* 0x001fca00078e0206 */
[----:B------:R-:W3:Y:S04]  /*0360*/  @!P2 LDG.E R27, desc[UR10][R6.64] ;  /* 0x0000000a061ba981 */ /* 0x000ee8000c1e1900 */
[----:B--2---:R-:W-:Y:S04]  /*0370*/  STS [R12], R25 ;  /* 0x000000190c007388 */ /* 0x004fe80000000800 */
[----:B---3--:R-:W-:Y:S01]  /*0380*/  STS [R14], R27 ;  /* 0x0000001b0e007388 */ /* 0x008fe20000000800 */
[----:B------:R-:W-:Y:S06]  /*0390*/  BAR.SYNC.DEFER_BLOCKING 0x0 ;  /* 0x0000000000007b1d */ /* 0x000fec0000010000 */
[----:B------:R-:W-:Y:S04]  /*03a0*/  LDS R24, [R10] ;  /* 0x000000000a187984 */ /* 0x000fe80000000800 */
[----:B------:R-:W0:Y:S04]  /*03b0*/  LDS R26, [R15] ;  /* 0x000000000f1a7984 */ /* 0x000e280000000800 */
[----:B------:R-:W-:Y:S04]  /*03c0*/  LDS R29, [R10+0x4] ;  /* 0x000004000a1d7984 */ /* 0x000fe80000000800 */
[----:B------:R-:W1:Y:S04]  /*03d0*/  LDS R28, [R15+0x44] ;  /* 0x000044000f1c7984 */ /* 0x000e680000000800 */
[----:B------:R-:W-:Y:S04]  /*03e0*/  LDS R22, [R10+0x8] ;  /* 0x000008000a167984 */ /* 0x000fe80000000800 */
[----:B------:R-:W2:Y:S04]  /*03f0*/  LDS R23, [R15+0x88] ;  /* 0x000088000f177984 */ /* 0x000ea80000000800 */
[----:B------:R-:W-:Y:S04]  /*0400*/  LDS R6, [R10+0xc] ;  /* 0x00000c000a067984 */ /* 0x000fe80000000800 */
[----:B------:R-:W3:Y:S04]  /*0410*/  LDS R7, [R15+0xcc] ;  /* 0x0000cc000f077984 */ /* 0x000ee80000000800 */
[----:B------:R-:W-:Y:S01]  /*0420*/  LDS R27, [R15+0x374] ;  /* 0x000374000f1b7984 */ /* 0x000fe20000000800 */
[----:B0-----:R-:W-:-:S03]  /*0430*/  FFMA R24, R24, R26, R21 ;  /* 0x0000001a18187223 */ /* 0x001fc60000000015 */
[----:B------:R-:W-:Y:S01]  /*0440*/  LDS R21, [R15+0x110] ;  /* 0x000110000f157984 */ /* 0x000fe20000000800 */
[----:B-1----:R-:W-:-:S03]  /*0450*/  FFMA R29, R29, R28, R24 ;  /* 0x0000001c1d1d7223 */ /* 0x002fc60000000018 */
[----:B------:R-:W0:Y:S01]  /*0460*/  LDS R24, [R10+0x10] ;  /* 0x000010000a187984 */ /* 0x000e220000000800 */
[----:B--2---:R-:W-:-:S03]  /*0470*/  FFMA R29, R22, R23, R29 ;  /* 0x00000017161d7223 */ /* 0x004fc6000000001d */
[----:B------:R-:W-:Y:S04]  /*0480*/  LDS R23, [R10+0x14] ;  /* 0x000014000a177984 */ /* 0x000fe80000000800 */
[----:B------:R-:W1:Y:S01]  /*0490*/  LDS R22, [R15+0x154] ;  /* 0x000154000f167984 */ /* 0x000e620000000800 */
[----:B---3--:R-:W-:-:S03]  /*04a0*/  FFMA R29, R6, R7, R29 ;  /* 0x00000007061d7223 */ /* 0x008fc6000000001d */
[----:B------:R-:W-:Y:S04]  /*04b0*/  LDS R6, [R10+0x18] ;  /* 0x000018000a067984 */ /* 0x000fe80000000800 */
[----:B------:R-:W2:Y:S01]  /*04c0*/  LDS R7, [R15+0x198] ;  /* 0x000198000f077984 */ /* 0x000ea20000000800 */
[----:B0-----:R-:W-:-:S03]  /*04d0*/  FFMA R26, R24, R21, R29 ;  /* 0x00000015181a7223 */ /* 0x001fc6000000001d */
[----:B------:R-:W-:Y:S04]  /*04e0*/  LDS R21, [R10+0x1c] ;  /* 0x00001c000a157984 */ /* 0x000fe80000000800 */
[----:B------:R-:W0:Y:S01]  /*04f0*/  LDS R24, [R15+0x1dc] ;  /* 0x0001dc000f187984 */ /* 0x000e220000000800 */
[----:B-1----:R-:W-:-:S03]  /*0500*/  FFMA R25, R23, R22, R26 ;  /* 0x0000001617197223 */ /* 0x002fc6000000001a */
[----:B------:R-:W-:Y:S04]  /*0510*/  LDS R23, [R10+0x20] ;  /* 0x000020000a177984 */ /* 0x000fe80000000800 */
[----:B------:R-:W1:Y:S01]  /*0520*/  LDS R22, [R15+0x220] ;  /* 0x000220000f167984 */ /* 0x000e620000000800 */
[----:B--2---:R-:W-:-:S03]  /*0530*/  FFMA R26, R6, R7, R25 ;  /* 0x00000007061a7223 */ /* 0x004fc60000000019 */
[----:B------:R-:W-:Y:S04]  /*0540*/  LDS R7, [R10+0x24] ;  /* 0x000024000a077984 */ /* 0x000fe80000000800 */
[----:B------:R-:W2:Y:S04]  /*0550*/  LDS R6, [R15+0x264] ;  /* 0x000264000f067984 */ /* 0x000ea80000000800 */
[----:B------:R-:W-:Y:S01]  /*0560*/  LDS R25, [R10+0x38] ;  /* 0x000038000a197984 */ /* 0x000fe20000000800 */
        /* <DEDUP_REMOVED lines=8> */
[----:B------:R-:W2:Y:S01]  /*05f0*/  LDS R7, [R15+0x330] ;  /* 0x000330000f077984 */ /* 0x000ea20000000800 */
[----:B0-----:R-:W-:-:S03]  /*0600*/  FFMA R21, R21, R24, R6 ;  /* 0x0000001815157223 */ /* 0x001fc60000000006 */
[----:B------:R-:W-:Y:S01]  /*0610*/  LDS R24, [R15+0x3b8] ;  /* 0x0003b8000f187984 */ /* 0x000fe20000000800 */
[----:B-1----:R-:W-:-:S03]  /*0620*/  FFMA R21, R22, R23, R21 ;  /* 0x0000001716157223 */ /* 0x002fc60000000015 */
[----:B------:R-:W-:Y:S04]  /*0630*/  LDS R23, [R10+0x3c] ;  /* 0x00003c000a177984 */ /* 0x000fe80000000800 */
[----:B------:R-:W-:Y:S01]  /*0640*/  LDS R22, [R15+0x3fc] ;  /* 0x0003fc000f167984 */ /* 0x000fe20000000800 */
[----:B--2---:R-:W-:-:S03]  /*0650*/  FFMA R21, R26, R7, R21 ;  /* 0x000000071a157223 */ /* 0x004fc60000000015 */
[----:B------:R-:W0:Y:S01]  /*0660*/  LDS R26, [R10+0x34] ;  /* 0x000034000a1a7984 */ /* 0x000e220000000800 */
[----:B------:R-:W-:-:S04]  /*0670*/  IADD3 R6, PT, PT, R20, 0x10, RZ ;  /* 0x0000001014067810 */ /* 0x000fc80007ffe0ff */
[----:B------:R-:W-:Y:S02]  /*0680*/  ISETP.GE.OR P1, PT, R6, UR6, P0 ;  /* 0x0000000606007c0c */ /* 0x000fe40008726670 */
[----:B------:R-:W-:Y:S01]  /*0690*/  CS2R R28, SRZ ;  /* 0x00000000001c7805 */ /* 0x000fe2000001ff00 */
[----:B------:R-:W-:Y:S01]  /*06a0*/  BAR.SYNC.DEFER_BLOCKING 0x0 ;  /* 0x0000000000007b1d */ /* 0x000fe20000010000 */
[----:B------:R-:W-:-:S09]  /*06b0*/  VIADDMNMX R7, R18, 0x10, R13, !PT ;  /* 0x0000001012077846 */ /* 0x000fd2000780010d */
[----:B------:R-:W2:Y:S01]  /*06c0*/  @!P1 LDG.E R29, desc[UR10][R4.64+0x40] ;  /* 0x0000400a041d9981 */ /* 0x000ea2000c1e1900 */
[----:B------:R-:W-:-:S13]  /*06d0*/  ISETP.GE.AND P1, PT, R7, R16, PT ;  /* 0x000000100700720c */ /* 0x000fda0003f26270 */
[----:B------:R-:W1:Y:S02]  /*06e0*/  @!P1 LDC.64 R6, c[0x0][0x388] ;  /* 0x0000e200ff069b82 */ /* 0x000e640000000a00 */
[----:B-1----:R-:W-:-:S05]  /*06f0*/  @!P1 IMAD.WIDE R6, R19, 0x4, R6 ;  /* 0x0000000413069825 */ /* 0x002fca00078e0206 */
[----:B------:R-:W3:Y:S01]  /*0700*/  @!P1 LDG.E R28, desc[UR10][R6.64] ;  /* 0x0000000a061c9981 */ /* 0x000ee2000c1e1900 */
[----:B0-----:R-:W-:-:S04]  /*0710*/  FFMA R26, R26, R27, R21 ;  /* 0x0000001b1a1a7223 */ /* 0x001fc80000000015 */
[----:B------:R-:W-:-:S04]  /*0720*/  FFMA R26, R25, R24, R26 ;  /* 0x00000018191a7223 */ /* 0x000fc8000000001a */
[----:B------:R-:W-:Y:S01]  /*0730*/  FFMA R23, R23, R22, R26 ;  /* 0x0000001617177223 */ /* 0x000fe2000000001a */
[----:B------:R-:W-:-:S04]  /*0740*/  UIADD3 UR4, UPT, UPT, UR4, 0x2, URZ ;  /* 0x0000000204047890 */ /* 0x000fc8000fffe0ff */
[----:B------:R-:W-:Y:S01]  /*0750*/  UISETP.NE.AND UP0, UPT, UR4, URZ, UPT ;  /* 0x000000ff0400728c */ /* 0x000fe2000bf05270 */
[----:B------:R-:W-:Y:S02]  /*0760*/  IADD3 R11, PT, PT, R11, 0x20, RZ ;  /* 0x000000200b0b7810 */ /* 0x000fe40007ffe0ff */
[----:B------:R-:W-:Y:S02]  /*0770*/  IADD3 R18, PT, PT, R18, 0x20, RZ ;  /* 0x0000002012127810 */ /* 0x000fe40007ffe0ff */
[----:B------:R-:W-:Y:S02]  /*0780*/  IADD3 R20, PT, PT, R20, 0x20, RZ ;  /* 0x0000002014147810 */ /* 0x000fe40007ffe0ff */
[C---:B------:R-:W-:Y:S02]  /*0790*/  LEA R17, R16.reuse, R17, 0x5 ;  /* 0x0000001110117211 */ /* 0x040fe400078e28ff */
[----:B------:R-:W-:Y:S01]  /*07a0*/  LEA R19, R16, R19, 0x5 ;  /* 0x0000001310137211 */ /* 0x000fe200078e28ff */
[----:B------:R-:W-:Y:S01]  /*07b0*/  UIADD3 UR5, UPT, UPT, UR5, 0x20, URZ ;  /* 0x0000002005057890 */ /* 0x000fe2000fffe0ff */
        /* <DEDUP_REMOVED lines=13> */
[----:B------:R-:W0:Y:S01]  /*0890*/  LDS R5, [R10+0x10] ;  /* 0x000010000a057984 */ /* 0x000e220000000800 */
[----:B-1----:R-:W-:-:S03]  /*08a0*/  FFMA R23, R4, R21, R23 ;  /* 0x0000001504177223 */ /* 0x002fc60000000017 */
[----:B------:R-:W-:Y:S04]  /*08b0*/  LDS R4, [R10+0x14] ;  /* 0x000014000a047984 */ /* 0x000fe80000000800 */
[----:B------:R-:W1:Y:S01]  /*08c0*/  LDS R21, [R15+0x154] ;  /* 0x000154000f157984 */ /* 0x000e620000000800 */
[----:B--2---:R-:W-:-:S03]  /*08d0*/  FFMA R25, R24, R25, R23 ;  /* 0x0000001918197223 */ /* 0x004fc60000000017 */
[----:B------:R-:W-:Y:S04]  /*08e0*/  LDS R23, [R10+0x18] ;  /* 0x000018000a177984 */ /* 0x000fe80000000800 */
[----:B------:R-:W2:Y:S01]  /*08f0*/  LDS R24, [R15+0x198] ;  /* 0x000198000f187984 */ /* 0x000ea20000000800 */
[----:B---3--:R-:W-:-:S03]  /*0900*/  FFMA R26, R6, R7, R25 ;  /* 0x00000007061a7223 */ /* 0x008fc60000000019 */
[----:B------:R-:W-:Y:S04]  /*0910*/  LDS R6, [R10+0x1c] ;  /* 0x00001c000a067984 */ /* 0x000fe80000000800 */
[----:B------:R-:W3:Y:S01]  /*0920*/  LDS R7, [R15+0x1dc] ;  /* 0x0001dc000f077984 */ /* 0x000ee20000000800 */
        /* <DEDUP_REMOVED lines=24> */
[----:B0-----:R-:W-:-:S04]  /*0ab0*/  FFMA R5, R22, R5, R7 ;  /* 0x0000000516057223 */ /* 0x001fc80000000007 */
[----:B-1----:R-:W-:-:S04]  /*0ac0*/  FFMA R4, R4, R21, R5 ;  /* 0x0000001504047223 */ /* 0x002fc80000000005 */
[----:B--2---:R-:W-:-:S04]  /*0ad0*/  FFMA R4, R23, R24, R4 ;  /* 0x0000001817047223 */ /* 0x004fc80000000004 */
[----:B---3--:R-:W-:Y:S01]  /*0ae0*/  FFMA R21, R25, R6, R4 ;  /* 0x0000000619157223 */ /* 0x008fe20000000004 */
[----:B------:R-:W-:Y:S06]  /*0af0*/  BAR.SYNC.DEFER_BLOCKING 0x0 ;  /* 0x0000000000007b1d */ /* 0x000fec0000010000 */
[----:B------:R-:W-:Y:S05]  /*0b00*/  BRA.U UP0, `(.L_x_7) ;  /* 0xfffffff500ec7547 */ /* 0x000fea000b83ffff */
[----:B------:R-:W-:-:S12]  /*0b10*/  UIADD3 UR4, UPT, UPT, UR5, -0x10, URZ ;  /* 0xfffffff005047890 */ /* 0x000fd8000fffe0ff */
.L_x_6:
[----:B------:R-:W-:-:S09]  /*0b20*/  ULOP3.LUT UP0, URZ, UR8, 0x10, URZ, 0xc0, !UPT ;  /* 0x0000001008ff7892 */ /* 0x000fd2000f80c0ff */
[----:B------:R-:W-:Y:S05]  /*0b30*/  BRA.U UP0, `(.L_x_5) ;  /* 0x0000000500147547 */ /* 0x000fea000b800000 */
[----:B------:R-:W0:Y:S01]  /*0b40*/  LDCU UR5, c[0x0][0x39c] ;  /* 0x00007380ff0577ac */ /* 0x000e220008000800 */
[----:B------:R-:W-:Y:S02]  /*0b50*/  IADD3 R7, PT, PT, R9, UR4, RZ ;  /* 0x0000000409077c10 */ /* 0x000fe4000fffe0ff */
[----:B------:R-:W-:Y:S02]  /*0b60*/  IADD3 R0, PT, PT, R0, UR4, RZ ;  /* 0x0000000400007c10 */ /* 0x000fe4000fffe0ff */
[----:B------:R-:W-:Y:S02]  /*0b70*/  ISETP.GE.AND P0, PT, R7, UR6, PT ;  /* 0x0000000607007c0c */ /* 0x000fe4000bf06270 */
[----:B------:R-:W-:Y:S02]  /*0b80*/  VIMNMX R2, PT, PT, R13, R0, !PT ;  /* 0x000000000d027248 */ /* 0x000fe40007fe0100 */
[----:B------:R-:W-:Y:S02]  /*0b90*/  ISETP.GE.U32.OR P0, PT, R8, UR6, P0 ;  /* 0x0000000608007c0c */ /* 0x000fe40008706470 */
[----:B0-----:R-:W-:-:S11]  /*0ba0*/  ISETP.GE.AND P1, PT, R2, UR5, PT ;  /* 0x0000000502007c0c */ /* 0x001fd6000bf26270 */
[----:B------:R-:W0:Y:S01]  /*0bb0*/  @!P0 LDC.64 R4, c[0x0][0x380] ;  /* 0x0000e000ff048b82 */ /* 0x000e220000000a00 */
[----:B------:R-:W-:-:S07]  /*0bc0*/  @!P0 IMAD R7, R8, UR6, R7 ;  /* 0x0000000608078c24 */ /* 0x000fce000f8e0207 */
[----:B------:R-:W1:Y:S01]  /*0bd0*/  @!P1 LDC.64 R2, c[0x0][0x388] ;  /* 0x0000e200ff029b82 */ /* 0x000e620000000a00 */
[----:B------:R-:W-:Y:S02]  /*0be0*/  @!P1 IMAD R9, R0, UR5, R13 ;  /* 0x0000000500099c24 */ /* 0x000fe4000f8e020d */
[----:B0-----:R-:W-:-:S04]  /*0bf0*/  @!P0 IMAD.WIDE R4, R7, 0x4, R4 ;  /* 0x0000000407048825 */ /* 0x001fc800078e0204 */
[----:B------:R-:W-:Y:S02]  /*0c00*/  HFMA2 R7, -RZ, RZ, 0, 0 ;  /* 0x00000000ff077431 */ /* 0x000fe400000001ff */
[----:B-1----:R-:W-:Y:S01]  /*0c10*/  @!P1 IMAD.WIDE R2, R9, 0x4, R2 ;  /* 0x0000000409029825 */ /* 0x002fe200078e0202 */
[----:B------:R-:W-:-:S03]  /*0c20*/  MOV R9, RZ ;  /* 0x000000ff00097202 */ /* 0x000fc60000000f00 */
[----:B------:R-:W2:Y:S04]  /*0c30*/  @!P0 LDG.E R7, desc[UR10][R4.64] ;  /* 0x0000000a04078981 */ /* 0x000ea8000c1e1900 */
        /* <DEDUP_REMOVED lines=12> */
[----:B------:R-:W-:Y:S04]  /*0d00*/  LDS R20, [R10+0x10] ;  /* 0x000010000a147984 */ /* 0x000fe80000000800 */
[----:B------:R-:W4:Y:S04]  /*0d10*/  LDS R23, [R15+0x110] ;  /* 0x000110000f177984 */ /* 0x000f280000000800 */
[----:B------:R-:W-:Y:S04]  /*0d20*/  LDS R11, [R10+0x14] ;  /* 0x000014000a0b7984 */ /* 0x000fe80000000800 */
[----:B------:R-:W5:Y:S01]  /*0d30*/  LDS R12, [R15+0x154] ;  /* 0x000154000f0c7984 */ /* 0x000f620000000800 */
        /* <DEDUP_REMOVED lines=12> */
[----:B----4-:R-:W-:-:S03]  /*0e00*/  FFMA R24, R20, R23, R27 ;  /* 0x0000001714187223 */ /* 0x010fc6000000001b */
[----:B------:R-:W-:Y:S04]  /*0e10*/  LDS R16, [R10+0x28] ;  /* 0x000028000a107984 */ /* 0x000fe80000000800 */
[----:B------:R-:W4:Y:S01]  /*0e20*/  LDS R19, [R15+0x2a8] ;  /* 0x0002a8000f137984 */ /* 0x000f220000000800 */
[----:B-----5:R-:W-:-:S03]  /*0e30*/  FFMA R27, R11, R12, R24 ;  /* 0x0000000c0b1b7223 */ /* 0x020fc60000000018 */
        /* <DEDUP_REMOVED lines=14> */
[----:B----4-:R-:W-:-:S04]  /*0f20*/  FFMA R3, R16, R19, R3 ;  /* 0x0000001310037223 */ /* 0x010fc80000000003 */
[----:B-----5:R-:W-:-:S04]  /*0f30*/  FFMA R3, R14, R17, R3 ;  /* 0x000000110e037223 */ /* 0x020fc80000000003 */
[----:B0-----:R-:W-:-:S04]  /*0f40*/  FFMA R3, R18, R21, R3 ;  /* 0x0000001512037223 */ /* 0x001fc80000000003 */
[----:B-1----:R-:W-:-:S04]  /*0f50*/  FFMA R3, R22, R25, R3 ;  /* 0x0000001916037223 */ /* 0x002fc80000000003 */
[----:B--2---:R-:W-:-:S04]  /*0f60*/  FFMA R20, R20, R23, R3 ;  /* 0x0000001714147223 */ /* 0x004fc80000000003 */
[----:B---3--:R-:W-:Y:S01]  /*0f70*/  FFMA R21, R11, R12, R20 ;  /* 0x0000000c0b157223 */ /* 0x008fe20000000014 */
[----:B------:R-:W-:Y:S06]  /*0f80*/  BAR.SYNC.DEFER_BLOCKING 0x0 ;  /* 0x0000000000007b1d */ /* 0x000fec0000010000 */
.L_x_5:
[----:B------:R-:W0:Y:S02]  /*0f90*/  LDCU UR4, c[0x0][0x39c] ;  /* 0x00007380ff0477ac */ /* 0x000e240008000800 */
[----:B0-----:R-:W-:-:S04]  /*0fa0*/  ISETP.GE.AND P0, PT, R13, UR4, PT ;  /* 0x000000040d007c0c */ /* 0x001fc8000bf06270 */
[----:B------:R-:W-:-:S13]  /*0fb0*/  ISETP.GE.OR P0, PT, R8, UR6, P0 ;  /* 0x0000000608007c0c */ /* 0x000fda0008706670 */
[----:B------:R-:W-:Y:S05]  /*0fc0*/  @P0 EXIT ;  /* 0x000000000000094d */ /* 0x000fea0003800000 */
[----:B------:R-:W0:Y:S01]  /*0fd0*/  LDC.64 R2, c[0x0][0x390] ;  /* 0x0000e400ff027b82 */ /* 0x000e220000000a00 */
[----:B------:R-:W-:-:S04]  /*0fe0*/  IMAD R13, R8, UR4, R13 ;  /* 0x00000004080d7c24 */ /* 0x000fc8000f8e020d */
[----:B0-----:R-:W-:-:S05]  /*0ff0*/  IMAD.WIDE.U32 R2, R13, 0x4, R2 ;  /* 0x000000040d027825 */ /* 0x001fca00078e0002 */
[----:B------:R-:W-:Y:S01]  /*1000*/  STG.E desc[UR10][R2.64], R21 ;  /* 0x0000001502007986 */ /* 0x000fe2000c10190a */
[----:B------:R-:W-:Y:S05]  /*1010*/  EXIT ;  /* 0x000000000000794d */ /* 0x000fea0003800000 */
.L_x_8:
        /* <DEDUP_REMOVED lines=14> */
.L_x_10:


//--------------------- .nv.shared.reserved.0     --------------------------
	.section	.nv.shared.reserved.0,"aw",@nobits
	.weak		__nv_reservedSMEM_offset_0_alias
	.size		__nv_reservedSMEM_offset_0_alias, 0, 64
	.other		__nv_reservedSMEM_offset_0_alias,@"STO_CUDA_RESERVED_SHARED STV_DEFAULT"
__nv_reservedSMEM_offset_0_alias:
	.zero		0
	.zero		64


//--------------------- .nv.shared._Z27MatrixMulSharedMemKernel_v1PfS_S_ii --------------------------
	.section	.nv.shared._Z27MatrixMulSharedMemKernel_v1PfS_S_ii,"aw",@nobits
	.sectionflags	@""
	.align	4
.nv.shared._Z27MatrixMulSharedMemKernel_v1PfS_S_ii:
	.zero		3336


//--------------------- .nv.constant0._Z15MatrixMulKernelPfS_S_i --------------------------
	.section	.nv.constant0._Z15MatrixMulKernelPfS_S_i,"a",@progbits
	.sectionflags	@""
	.align	4
.nv.constant0._Z15MatrixMulKernelPfS_S_i:
	.zero		924


//--------------------- .nv.constant0._Z27MatrixMulSharedMemKernel_v1PfS_S_ii --------------------------
	.section	.nv.constant0._Z27MatrixMulSharedMemKernel_v1PfS_S_ii,"a",@progbits
	.sectionflags	@""
	.align	4
.nv.constant0._Z27MatrixMulSharedMemKernel_v1PfS_S_ii:
	.zero		928


//--------------------- SYMBOLS --------------------------

	.type		.nv.reservedSmem.offset0,@object
	.size		.nv.reservedSmem.offset0,0x4
	.type		.nv.reservedSmem.cap,@object
	.size		.nv.reservedSmem.cap,0x4
